//
// Generated by NVIDIA NVVM Compiler
//
// Compiler Build ID: CL-36424714
// Cuda compilation tools, release 13.0, V13.0.88
// Based on NVVM 20.0.0
//

.version 9.0
.target sm_100
.address_size 64

	// .globl	_Z15bitReversedCopyPdS_ii
.func  (.param .align 16 .b8 func_retval0[16]) __internal_trig_reduction_slowpathd
(
	.param .b64 __internal_trig_reduction_slowpathd_param_0
)
;
.func  (.param .b64 func_retval0) __internal_accurate_pow
(
	.param .b64 __internal_accurate_pow_param_0,
	.param .b64 __internal_accurate_pow_param_1
)
;
.global .align 8 .b8 __cudart_i2opi_d[144] = {8, 93, 141, 31, 177, 95, 251, 107, 234, 146, 82, 138, 247, 57, 7, 61, 123, 241, 229, 235, 199, 186, 39, 117, 45, 234, 95, 158, 102, 63, 70, 79, 183, 9, 203, 39, 207, 126, 54, 109, 31, 109, 10, 90, 139, 17, 47, 239, 15, 152, 5, 222, 255, 151, 248, 31, 59, 40, 249, 189, 139, 95, 132, 156, 244, 57, 83, 131, 57, 214, 145, 57, 65, 126, 95, 180, 38, 112, 156, 233, 132, 68, 187, 46, 245, 53, 130, 232, 62, 167, 41, 177, 28, 235, 29, 254, 28, 146, 209, 9, 234, 46, 73, 6, 224, 210, 77, 66, 58, 110, 36, 183, 97, 197, 187, 222, 171, 99, 81, 254, 65, 144, 67, 60, 153, 149, 98, 219, 192, 221, 52, 245, 209, 87, 39, 252, 41, 21, 68, 78, 110, 131, 249, 162};
.global .align 16 .b8 __cudart_sin_cos_coeffs[128] = {70, 210, 176, 44, 241, 229, 90, 190, 146, 227, 172, 105, 227, 29, 199, 62, 161, 98, 219, 25, 160, 1, 42, 191, 24, 8, 17, 17, 17, 17, 129, 63, 84, 85, 85, 85, 85, 85, 197, 191, 0, 0, 0, 0, 0, 0, 0, 0, 0, 0, 0, 0, 0, 0, 0, 0, 100, 129, 253, 32, 131, 255, 168, 189, 40, 133, 239, 193, 167, 238, 33, 62, 217, 230, 6, 142, 79, 126, 146, 190, 233, 188, 221, 25, 160, 1, 250, 62, 71, 93, 193, 22, 108, 193, 86, 191, 81, 85, 85, 85, 85, 85, 165, 63, 0, 0, 0, 0, 0, 0, 224, 191, 0, 0, 0, 0, 0, 0, 240, 63};

.visible .entry _Z15bitReversedCopyPdS_ii(
	.param .u64 .ptr .align 1 _Z15bitReversedCopyPdS_ii_param_0,
	.param .u64 .ptr .align 1 _Z15bitReversedCopyPdS_ii_param_1,
	.param .u32 _Z15bitReversedCopyPdS_ii_param_2,
	.param .u32 _Z15bitReversedCopyPdS_ii_param_3
)
{
	.reg .pred 	%p<6>;
	.reg .b32 	%r<66>;
	.reg .b64 	%rd<11>;
	.reg .b64 	%fd<3>;

	ld.param.u64 	%rd1, [_Z15bitReversedCopyPdS_ii_param_0];
	ld.param.u64 	%rd2, [_Z15bitReversedCopyPdS_ii_param_1];
	ld.param.u32 	%r21, [_Z15bitReversedCopyPdS_ii_param_2];
	ld.param.u32 	%r22, [_Z15bitReversedCopyPdS_ii_param_3];
	mov.u32 	%r24, %ctaid.x;
	mov.u32 	%r25, %ntid.x;
	mov.u32 	%r26, %tid.x;
	mad.lo.s32 	%r1, %r24, %r25, %r26;
	setp.lt.s32 	%p1, %r22, 1;
	mov.b32 	%r65, 0;
	@%p1 bra 	$L__BB0_7;
	and.b32  	%r2, %r22, 3;
	setp.lt.u32 	%p2, %r22, 4;
	mov.b32 	%r65, 0;
	mov.u32 	%r60, %r1;
	@%p2 bra 	$L__BB0_4;
	and.b32  	%r30, %r22, 2147483644;
	neg.s32 	%r56, %r30;
	mov.b32 	%r65, 0;
	mov.u32 	%r60, %r1;
$L__BB0_3:
	shl.b32 	%r31, %r65, 3;
	shl.b32 	%r32, %r60, 2;
	and.b32  	%r33, %r32, 4;
	or.b32  	%r34, %r31, %r33;
	and.b32  	%r35, %r60, 2;
	or.b32  	%r36, %r35, %r34;
	shr.u32 	%r37, %r60, 2;
	and.b32  	%r38, %r37, 1;
	or.b32  	%r39, %r38, %r36;
	shr.u32 	%r40, %r60, 3;
	shl.b32 	%r41, %r39, 1;
	and.b32  	%r42, %r40, 1;
	or.b32  	%r65, %r42, %r41;
	shr.u32 	%r60, %r60, 4;
	add.s32 	%r56, %r56, 4;
	setp.ne.s32 	%p3, %r56, 0;
	@%p3 bra 	$L__BB0_3;
$L__BB0_4:
	setp.eq.s32 	%p4, %r2, 0;
	@%p4 bra 	$L__BB0_7;
	neg.s32 	%r62, %r2;
$L__BB0_6:
	.pragma "nounroll";
	shl.b32 	%r43, %r65, 1;
	and.b32  	%r44, %r60, 1;
	or.b32  	%r65, %r44, %r43;
	shr.u32 	%r60, %r60, 1;
	add.s32 	%r62, %r62, 1;
	setp.ne.s32 	%p5, %r62, 0;
	@%p5 bra 	$L__BB0_6;
$L__BB0_7:
	cvta.to.global.u64 	%rd3, %rd1;
	cvta.to.global.u64 	%rd4, %rd2;
	shr.u32 	%r45, %r22, 31;
	add.s32 	%r46, %r22, %r45;
	and.b32  	%r47, %r46, -2;
	sub.s32 	%r48, %r22, %r47;
	mad.lo.s32 	%r49, %r48, %r21, %r65;
	mul.wide.u32 	%rd5, %r49, 8;
	add.s64 	%rd6, %rd3, %rd5;
	ld.global.f64 	%fd1, [%rd6];
	add.s32 	%r50, %r22, 1;
	shr.u32 	%r51, %r50, 31;
	add.s32 	%r52, %r50, %r51;
	and.b32  	%r53, %r52, -2;
	sub.s32 	%r54, %r50, %r53;
	mad.lo.s32 	%r55, %r54, %r21, %r1;
	mul.wide.u32 	%rd7, %r55, 8;
	add.s64 	%rd8, %rd3, %rd7;
	st.global.f64 	[%rd8], %fd1;
	add.s64 	%rd9, %rd4, %rd5;
	ld.global.f64 	%fd2, [%rd9];
	add.s64 	%rd10, %rd4, %rd7;
	st.global.f64 	[%rd10], %fd2;
	ret;

}
	// .globl	_Z9transposePdS_i
.visible .entry _Z9transposePdS_i(
	.param .u64 .ptr .align 1 _Z9transposePdS_i_param_0,
	.param .u64 .ptr .align 1 _Z9transposePdS_i_param_1,
	.param .u32 _Z9transposePdS_i_param_2
)
{
	.reg .pred 	%p<10>;
	.reg .b32 	%r<150>;
	.reg .b64 	%rd<121>;
	.reg .b64 	%fd<30>;

	ld.param.u64 	%rd3, [_Z9transposePdS_i_param_0];
	ld.param.u64 	%rd4, [_Z9transposePdS_i_param_1];
	ld.param.u32 	%r76, [_Z9transposePdS_i_param_2];
	cvta.to.global.u64 	%rd1, %rd4;
	cvta.to.global.u64 	%rd2, %rd3;
	mov.u32 	%r77, %ctaid.x;
	mov.u32 	%r78, %ntid.x;
	mul.lo.s32 	%r1, %r77, %r78;
	mov.u32 	%r2, %tid.x;
	add.s32 	%r3, %r1, %r2;
	setp.lt.s32 	%p1, %r76, 1;
	@%p1 bra 	$L__BB1_13;
	mul.lo.s32 	%r4, %r76, %r3;
	add.s32 	%r80, %r76, -1;
	setp.lt.u32 	%p2, %r80, 15;
	mov.b32 	%r145, 0;
	@%p2 bra 	$L__BB1_4;
	and.b32  	%r81, %r76, 2147483632;
	neg.s32 	%r143, %r81;
	add.s32 	%r82, %r2, %r76;
	add.s32 	%r142, %r82, %r1;
	shl.b32 	%r83, %r76, 1;
	add.s32 	%r141, %r3, %r83;
	mad.lo.s32 	%r140, %r76, 3, %r3;
	shl.b32 	%r84, %r76, 2;
	add.s32 	%r139, %r3, %r84;
	mad.lo.s32 	%r138, %r76, 5, %r3;
	mad.lo.s32 	%r137, %r76, 6, %r3;
	mad.lo.s32 	%r136, %r76, 7, %r3;
	shl.b32 	%r85, %r76, 3;
	add.s32 	%r135, %r3, %r85;
	mad.lo.s32 	%r134, %r76, 9, %r3;
	mad.lo.s32 	%r133, %r76, 10, %r3;
	mad.lo.s32 	%r132, %r76, 11, %r3;
	mad.lo.s32 	%r131, %r76, 12, %r3;
	mad.lo.s32 	%r130, %r76, 13, %r3;
	mad.lo.s32 	%r129, %r76, 14, %r3;
	mad.lo.s32 	%r128, %r76, 15, %r3;
	add.s32 	%r126, %r4, 7;
	mov.u32 	%r127, %r3;
$L__BB1_3:
	.pragma "nounroll";
	and.b32  	%r145, %r76, 2147483632;
	add.s32 	%r86, %r126, -7;
	mul.wide.u32 	%rd5, %r86, 8;
	add.s64 	%rd6, %rd2, %rd5;
	ld.global.f64 	%fd1, [%rd6];
	mul.wide.u32 	%rd7, %r127, 8;
	add.s64 	%rd8, %rd1, %rd7;
	st.global.f64 	[%rd8], %fd1;
	add.s32 	%r87, %r126, -6;
	mul.wide.u32 	%rd9, %r87, 8;
	add.s64 	%rd10, %rd2, %rd9;
	ld.global.f64 	%fd2, [%rd10];
	mul.wide.u32 	%rd11, %r142, 8;
	add.s64 	%rd12, %rd1, %rd11;
	st.global.f64 	[%rd12], %fd2;
	add.s32 	%r88, %r126, -5;
	mul.wide.u32 	%rd13, %r88, 8;
	add.s64 	%rd14, %rd2, %rd13;
	ld.global.f64 	%fd3, [%rd14];
	mul.wide.u32 	%rd15, %r141, 8;
	add.s64 	%rd16, %rd1, %rd15;
	st.global.f64 	[%rd16], %fd3;
	add.s32 	%r89, %r126, -4;
	mul.wide.u32 	%rd17, %r89, 8;
	add.s64 	%rd18, %rd2, %rd17;
	ld.global.f64 	%fd4, [%rd18];
	mul.wide.u32 	%rd19, %r140, 8;
	add.s64 	%rd20, %rd1, %rd19;
	st.global.f64 	[%rd20], %fd4;
	add.s32 	%r90, %r126, -3;
	mul.wide.u32 	%rd21, %r90, 8;
	add.s64 	%rd22, %rd2, %rd21;
	ld.global.f64 	%fd5, [%rd22];
	mul.wide.u32 	%rd23, %r139, 8;
	add.s64 	%rd24, %rd1, %rd23;
	st.global.f64 	[%rd24], %fd5;
	add.s32 	%r91, %r126, -2;
	mul.wide.u32 	%rd25, %r91, 8;
	add.s64 	%rd26, %rd2, %rd25;
	ld.global.f64 	%fd6, [%rd26];
	mul.wide.u32 	%rd27, %r138, 8;
	add.s64 	%rd28, %rd1, %rd27;
	st.global.f64 	[%rd28], %fd6;
	add.s32 	%r92, %r126, -1;
	mul.wide.u32 	%rd29, %r92, 8;
	add.s64 	%rd30, %rd2, %rd29;
	ld.global.f64 	%fd7, [%rd30];
	mul.wide.u32 	%rd31, %r137, 8;
	add.s64 	%rd32, %rd1, %rd31;
	st.global.f64 	[%rd32], %fd7;
	add.s32 	%r93, %r126, 8;
	mul.wide.u32 	%rd33, %r126, 8;
	add.s64 	%rd34, %rd2, %rd33;
	ld.global.f64 	%fd8, [%rd34];
	mul.wide.u32 	%rd35, %r136, 8;
	add.s64 	%rd36, %rd1, %rd35;
	st.global.f64 	[%rd36], %fd8;
	add.s32 	%r94, %r126, 1;
	mul.wide.u32 	%rd37, %r94, 8;
	add.s64 	%rd38, %rd2, %rd37;
	ld.global.f64 	%fd9, [%rd38];
	mul.wide.u32 	%rd39, %r135, 8;
	add.s64 	%rd40, %rd1, %rd39;
	st.global.f64 	[%rd40], %fd9;
	add.s32 	%r95, %r126, 2;
	mul.wide.u32 	%rd41, %r95, 8;
	add.s64 	%rd42, %rd2, %rd41;
	ld.global.f64 	%fd10, [%rd42];
	mul.wide.u32 	%rd43, %r134, 8;
	add.s64 	%rd44, %rd1, %rd43;
	st.global.f64 	[%rd44], %fd10;
	add.s32 	%r96, %r126, 3;
	mul.wide.u32 	%rd45, %r96, 8;
	add.s64 	%rd46, %rd2, %rd45;
	ld.global.f64 	%fd11, [%rd46];
	mul.wide.u32 	%rd47, %r133, 8;
	add.s64 	%rd48, %rd1, %rd47;
	st.global.f64 	[%rd48], %fd11;
	add.s32 	%r97, %r126, 4;
	mul.wide.u32 	%rd49, %r97, 8;
	add.s64 	%rd50, %rd2, %rd49;
	ld.global.f64 	%fd12, [%rd50];
	mul.wide.u32 	%rd51, %r132, 8;
	add.s64 	%rd52, %rd1, %rd51;
	st.global.f64 	[%rd52], %fd12;
	add.s32 	%r98, %r126, 5;
	mul.wide.u32 	%rd53, %r98, 8;
	add.s64 	%rd54, %rd2, %rd53;
	ld.global.f64 	%fd13, [%rd54];
	mul.wide.u32 	%rd55, %r131, 8;
	add.s64 	%rd56, %rd1, %rd55;
	st.global.f64 	[%rd56], %fd13;
	add.s32 	%r99, %r126, 6;
	mul.wide.u32 	%rd57, %r99, 8;
	add.s64 	%rd58, %rd2, %rd57;
	ld.global.f64 	%fd14, [%rd58];
	mul.wide.u32 	%rd59, %r130, 8;
	add.s64 	%rd60, %rd1, %rd59;
	st.global.f64 	[%rd60], %fd14;
	add.s32 	%r100, %r126, 7;
	mul.wide.u32 	%rd61, %r100, 8;
	add.s64 	%rd62, %rd2, %rd61;
	ld.global.f64 	%fd15, [%rd62];
	mul.wide.u32 	%rd63, %r129, 8;
	add.s64 	%rd64, %rd1, %rd63;
	st.global.f64 	[%rd64], %fd15;
	mul.wide.u32 	%rd65, %r93, 8;
	add.s64 	%rd66, %rd2, %rd65;
	ld.global.f64 	%fd16, [%rd66];
	mul.wide.u32 	%rd67, %r128, 8;
	add.s64 	%rd68, %rd1, %rd67;
	st.global.f64 	[%rd68], %fd16;
	add.s32 	%r143, %r143, 16;
	shl.b32 	%r101, %r76, 4;
	add.s32 	%r142, %r142, %r101;
	add.s32 	%r141, %r141, %r101;
	add.s32 	%r140, %r140, %r101;
	add.s32 	%r139, %r139, %r101;
	add.s32 	%r138, %r138, %r101;
	add.s32 	%r137, %r137, %r101;
	add.s32 	%r136, %r136, %r101;
	add.s32 	%r135, %r135, %r101;
	add.s32 	%r134, %r134, %r101;
	add.s32 	%r133, %r133, %r101;
	add.s32 	%r132, %r132, %r101;
	add.s32 	%r131, %r131, %r101;
	add.s32 	%r130, %r130, %r101;
	add.s32 	%r129, %r129, %r101;
	add.s32 	%r128, %r128, %r101;
	add.s32 	%r127, %r127, %r101;
	add.s32 	%r126, %r126, 16;
	setp.ne.s32 	%p3, %r143, 0;
	@%p3 bra 	$L__BB1_3;
$L__BB1_4:
	and.b32  	%r60, %r76, 15;
	setp.eq.s32 	%p4, %r60, 0;
	@%p4 bra 	$L__BB1_13;
	and.b32  	%r61, %r76, 7;
	setp.lt.u32 	%p5, %r60, 8;
	@%p5 bra 	$L__BB1_7;
	add.s32 	%r102, %r145, %r4;
	mul.wide.u32 	%rd69, %r102, 8;
	add.s64 	%rd70, %rd2, %rd69;
	ld.global.f64 	%fd17, [%rd70];
	mad.lo.s32 	%r103, %r145, %r76, %r3;
	mul.wide.u32 	%rd71, %r103, 8;
	add.s64 	%rd72, %rd1, %rd71;
	st.global.f64 	[%rd72], %fd17;
	add.s32 	%r104, %r102, 1;
	mul.wide.u32 	%rd73, %r104, 8;
	add.s64 	%rd74, %rd2, %rd73;
	ld.global.f64 	%fd18, [%rd74];
	add.s32 	%r105, %r103, %r76;
	mul.wide.u32 	%rd75, %r105, 8;
	add.s64 	%rd76, %rd1, %rd75;
	st.global.f64 	[%rd76], %fd18;
	add.s32 	%r106, %r102, 2;
	mul.wide.u32 	%rd77, %r106, 8;
	add.s64 	%rd78, %rd2, %rd77;
	ld.global.f64 	%fd19, [%rd78];
	add.s32 	%r107, %r105, %r76;
	mul.wide.u32 	%rd79, %r107, 8;
	add.s64 	%rd80, %rd1, %rd79;
	st.global.f64 	[%rd80], %fd19;
	add.s32 	%r108, %r102, 3;
	mul.wide.u32 	%rd81, %r108, 8;
	add.s64 	%rd82, %rd2, %rd81;
	ld.global.f64 	%fd20, [%rd82];
	add.s32 	%r109, %r107, %r76;
	mul.wide.u32 	%rd83, %r109, 8;
	add.s64 	%rd84, %rd1, %rd83;
	st.global.f64 	[%rd84], %fd20;
	add.s32 	%r110, %r102, 4;
	mul.wide.u32 	%rd85, %r110, 8;
	add.s64 	%rd86, %rd2, %rd85;
	ld.global.f64 	%fd21, [%rd86];
	add.s32 	%r111, %r109, %r76;
	mul.wide.u32 	%rd87, %r111, 8;
	add.s64 	%rd88, %rd1, %rd87;
	st.global.f64 	[%rd88], %fd21;
	add.s32 	%r112, %r102, 5;
	mul.wide.u32 	%rd89, %r112, 8;
	add.s64 	%rd90, %rd2, %rd89;
	ld.global.f64 	%fd22, [%rd90];
	add.s32 	%r113, %r111, %r76;
	mul.wide.u32 	%rd91, %r113, 8;
	add.s64 	%rd92, %rd1, %rd91;
	st.global.f64 	[%rd92], %fd22;
	add.s32 	%r114, %r102, 6;
	mul.wide.u32 	%rd93, %r114, 8;
	add.s64 	%rd94, %rd2, %rd93;
	ld.global.f64 	%fd23, [%rd94];
	add.s32 	%r115, %r113, %r76;
	mul.wide.u32 	%rd95, %r115, 8;
	add.s64 	%rd96, %rd1, %rd95;
	st.global.f64 	[%rd96], %fd23;
	add.s32 	%r116, %r102, 7;
	mul.wide.u32 	%rd97, %r116, 8;
	add.s64 	%rd98, %rd2, %rd97;
	ld.global.f64 	%fd24, [%rd98];
	add.s32 	%r117, %r115, %r76;
	mul.wide.u32 	%rd99, %r117, 8;
	add.s64 	%rd100, %rd1, %rd99;
	st.global.f64 	[%rd100], %fd24;
	add.s32 	%r145, %r145, 8;
$L__BB1_7:
	setp.eq.s32 	%p6, %r61, 0;
	@%p6 bra 	$L__BB1_13;
	and.b32  	%r64, %r76, 3;
	setp.lt.u32 	%p7, %r61, 4;
	@%p7 bra 	$L__BB1_10;
	add.s32 	%r118, %r145, %r4;
	mul.wide.u32 	%rd101, %r118, 8;
	add.s64 	%rd102, %rd2, %rd101;
	ld.global.f64 	%fd25, [%rd102];
	mad.lo.s32 	%r119, %r145, %r76, %r3;
	mul.wide.u32 	%rd103, %r119, 8;
	add.s64 	%rd104, %rd1, %rd103;
	st.global.f64 	[%rd104], %fd25;
	add.s32 	%r120, %r118, 1;
	mul.wide.u32 	%rd105, %r120, 8;
	add.s64 	%rd106, %rd2, %rd105;
	ld.global.f64 	%fd26, [%rd106];
	add.s32 	%r121, %r119, %r76;
	mul.wide.u32 	%rd107, %r121, 8;
	add.s64 	%rd108, %rd1, %rd107;
	st.global.f64 	[%rd108], %fd26;
	add.s32 	%r122, %r118, 2;
	mul.wide.u32 	%rd109, %r122, 8;
	add.s64 	%rd110, %rd2, %rd109;
	ld.global.f64 	%fd27, [%rd110];
	add.s32 	%r123, %r121, %r76;
	mul.wide.u32 	%rd111, %r123, 8;
	add.s64 	%rd112, %rd1, %rd111;
	st.global.f64 	[%rd112], %fd27;
	add.s32 	%r124, %r118, 3;
	mul.wide.u32 	%rd113, %r124, 8;
	add.s64 	%rd114, %rd2, %rd113;
	ld.global.f64 	%fd28, [%rd114];
	add.s32 	%r125, %r123, %r76;
	mul.wide.u32 	%rd115, %r125, 8;
	add.s64 	%rd116, %rd1, %rd115;
	st.global.f64 	[%rd116], %fd28;
	add.s32 	%r145, %r145, 4;
$L__BB1_10:
	setp.eq.s32 	%p8, %r64, 0;
	@%p8 bra 	$L__BB1_13;
	mad.lo.s32 	%r149, %r145, %r76, %r3;
	add.s32 	%r148, %r145, %r4;
	neg.s32 	%r147, %r64;
$L__BB1_12:
	.pragma "nounroll";
	mul.wide.u32 	%rd117, %r148, 8;
	add.s64 	%rd118, %rd2, %rd117;
	ld.global.f64 	%fd29, [%rd118];
	mul.wide.u32 	%rd119, %r149, 8;
	add.s64 	%rd120, %rd1, %rd119;
	st.global.f64 	[%rd120], %fd29;
	add.s32 	%r149, %r149, %r76;
	add.s32 	%r148, %r148, 1;
	add.s32 	%r147, %r147, 1;
	setp.ne.s32 	%p9, %r147, 0;
	@%p9 bra 	$L__BB1_12;
$L__BB1_13:
	ret;

}
	// .globl	_Z12calcAbsolutePdS_i
.visible .entry _Z12calcAbsolutePdS_i(
	.param .u64 .ptr .align 1 _Z12calcAbsolutePdS_i_param_0,
	.param .u64 .ptr .align 1 _Z12calcAbsolutePdS_i_param_1,
	.param .u32 _Z12calcAbsolutePdS_i_param_2
)
{
	.reg .pred 	%p<10>;
	.reg .b32 	%r<85>;
	.reg .b64 	%rd<95>;
	.reg .b64 	%fd<136>;

	ld.param.u64 	%rd3, [_Z12calcAbsolutePdS_i_param_0];
	ld.param.u64 	%rd4, [_Z12calcAbsolutePdS_i_param_1];
	ld.param.u32 	%r42, [_Z12calcAbsolutePdS_i_param_2];
	cvta.to.global.u64 	%rd1, %rd4;
	cvta.to.global.u64 	%rd2, %rd3;
	mov.u32 	%r43, %ctaid.x;
	mov.u32 	%r44, %ntid.x;
	mul.lo.s32 	%r1, %r43, %r44;
	mov.u32 	%r2, %tid.x;
	add.s32 	%r3, %r1, %r2;
	setp.lt.s32 	%p1, %r42, 1;
	@%p1 bra 	$L__BB2_12;
	mul.lo.s32 	%r4, %r42, %r3;
	and.b32  	%r5, %r42, 7;
	setp.lt.u32 	%p2, %r42, 8;
	mov.b32 	%r83, 0;
	@%p2 bra 	$L__BB2_4;
	and.b32  	%r83, %r42, 2147483640;
	neg.s32 	%r81, %r83;
	add.s32 	%r46, %r2, %r42;
	add.s32 	%r80, %r46, %r1;
	shl.b32 	%r47, %r42, 1;
	add.s32 	%r79, %r3, %r47;
	mad.lo.s32 	%r78, %r42, 3, %r3;
	shl.b32 	%r48, %r42, 2;
	add.s32 	%r77, %r3, %r48;
	mad.lo.s32 	%r76, %r42, 5, %r3;
	mad.lo.s32 	%r75, %r42, 6, %r3;
	mad.lo.s32 	%r74, %r42, 7, %r3;
	add.s32 	%r72, %r4, 3;
	mov.u32 	%r73, %r3;
$L__BB2_3:
	.pragma "nounroll";
	add.s32 	%r49, %r72, -3;
	mul.wide.u32 	%rd5, %r49, 8;
	add.s64 	%rd6, %rd2, %rd5;
	ld.global.f64 	%fd1, [%rd6];
	mul.wide.u32 	%rd7, %r73, 8;
	add.s64 	%rd8, %rd2, %rd7;
	ld.global.f64 	%fd2, [%rd8];
	mul.f64 	%fd3, %fd1, %fd2;
	st.global.f64 	[%rd8], %fd3;
	add.s64 	%rd9, %rd1, %rd5;
	ld.global.f64 	%fd4, [%rd9];
	add.s64 	%rd10, %rd1, %rd7;
	ld.global.f64 	%fd5, [%rd10];
	mul.f64 	%fd6, %fd4, %fd5;
	st.global.f64 	[%rd10], %fd6;
	ld.global.f64 	%fd7, [%rd9];
	ld.global.f64 	%fd8, [%rd8];
	add.f64 	%fd9, %fd7, %fd8;
	st.global.f64 	[%rd8], %fd9;
	add.s32 	%r50, %r72, -2;
	mul.wide.u32 	%rd11, %r50, 8;
	add.s64 	%rd12, %rd2, %rd11;
	ld.global.f64 	%fd10, [%rd12];
	mul.wide.u32 	%rd13, %r80, 8;
	add.s64 	%rd14, %rd2, %rd13;
	ld.global.f64 	%fd11, [%rd14];
	mul.f64 	%fd12, %fd10, %fd11;
	st.global.f64 	[%rd14], %fd12;
	add.s64 	%rd15, %rd1, %rd11;
	ld.global.f64 	%fd13, [%rd15];
	add.s64 	%rd16, %rd1, %rd13;
	ld.global.f64 	%fd14, [%rd16];
	mul.f64 	%fd15, %fd13, %fd14;
	st.global.f64 	[%rd16], %fd15;
	ld.global.f64 	%fd16, [%rd15];
	ld.global.f64 	%fd17, [%rd14];
	add.f64 	%fd18, %fd16, %fd17;
	st.global.f64 	[%rd14], %fd18;
	add.s32 	%r51, %r72, -1;
	mul.wide.u32 	%rd17, %r51, 8;
	add.s64 	%rd18, %rd2, %rd17;
	ld.global.f64 	%fd19, [%rd18];
	mul.wide.u32 	%rd19, %r79, 8;
	add.s64 	%rd20, %rd2, %rd19;
	ld.global.f64 	%fd20, [%rd20];
	mul.f64 	%fd21, %fd19, %fd20;
	st.global.f64 	[%rd20], %fd21;
	add.s64 	%rd21, %rd1, %rd17;
	ld.global.f64 	%fd22, [%rd21];
	add.s64 	%rd22, %rd1, %rd19;
	ld.global.f64 	%fd23, [%rd22];
	mul.f64 	%fd24, %fd22, %fd23;
	st.global.f64 	[%rd22], %fd24;
	ld.global.f64 	%fd25, [%rd21];
	ld.global.f64 	%fd26, [%rd20];
	add.f64 	%fd27, %fd25, %fd26;
	st.global.f64 	[%rd20], %fd27;
	add.s32 	%r52, %r72, 4;
	mul.wide.u32 	%rd23, %r72, 8;
	add.s64 	%rd24, %rd2, %rd23;
	ld.global.f64 	%fd28, [%rd24];
	mul.wide.u32 	%rd25, %r78, 8;
	add.s64 	%rd26, %rd2, %rd25;
	ld.global.f64 	%fd29, [%rd26];
	mul.f64 	%fd30, %fd28, %fd29;
	st.global.f64 	[%rd26], %fd30;
	add.s64 	%rd27, %rd1, %rd23;
	ld.global.f64 	%fd31, [%rd27];
	add.s64 	%rd28, %rd1, %rd25;
	ld.global.f64 	%fd32, [%rd28];
	mul.f64 	%fd33, %fd31, %fd32;
	st.global.f64 	[%rd28], %fd33;
	ld.global.f64 	%fd34, [%rd27];
	ld.global.f64 	%fd35, [%rd26];
	add.f64 	%fd36, %fd34, %fd35;
	st.global.f64 	[%rd26], %fd36;
	add.s32 	%r53, %r72, 1;
	mul.wide.u32 	%rd29, %r53, 8;
	add.s64 	%rd30, %rd2, %rd29;
	ld.global.f64 	%fd37, [%rd30];
	mul.wide.u32 	%rd31, %r77, 8;
	add.s64 	%rd32, %rd2, %rd31;
	ld.global.f64 	%fd38, [%rd32];
	mul.f64 	%fd39, %fd37, %fd38;
	st.global.f64 	[%rd32], %fd39;
	add.s64 	%rd33, %rd1, %rd29;
	ld.global.f64 	%fd40, [%rd33];
	add.s64 	%rd34, %rd1, %rd31;
	ld.global.f64 	%fd41, [%rd34];
	mul.f64 	%fd42, %fd40, %fd41;
	st.global.f64 	[%rd34], %fd42;
	ld.global.f64 	%fd43, [%rd33];
	ld.global.f64 	%fd44, [%rd32];
	add.f64 	%fd45, %fd43, %fd44;
	st.global.f64 	[%rd32], %fd45;
	add.s32 	%r54, %r72, 2;
	mul.wide.u32 	%rd35, %r54, 8;
	add.s64 	%rd36, %rd2, %rd35;
	ld.global.f64 	%fd46, [%rd36];
	mul.wide.u32 	%rd37, %r76, 8;
	add.s64 	%rd38, %rd2, %rd37;
	ld.global.f64 	%fd47, [%rd38];
	mul.f64 	%fd48, %fd46, %fd47;
	st.global.f64 	[%rd38], %fd48;
	add.s64 	%rd39, %rd1, %rd35;
	ld.global.f64 	%fd49, [%rd39];
	add.s64 	%rd40, %rd1, %rd37;
	ld.global.f64 	%fd50, [%rd40];
	mul.f64 	%fd51, %fd49, %fd50;
	st.global.f64 	[%rd40], %fd51;
	ld.global.f64 	%fd52, [%rd39];
	ld.global.f64 	%fd53, [%rd38];
	add.f64 	%fd54, %fd52, %fd53;
	st.global.f64 	[%rd38], %fd54;
	add.s32 	%r55, %r72, 3;
	mul.wide.u32 	%rd41, %r55, 8;
	add.s64 	%rd42, %rd2, %rd41;
	ld.global.f64 	%fd55, [%rd42];
	mul.wide.u32 	%rd43, %r75, 8;
	add.s64 	%rd44, %rd2, %rd43;
	ld.global.f64 	%fd56, [%rd44];
	mul.f64 	%fd57, %fd55, %fd56;
	st.global.f64 	[%rd44], %fd57;
	add.s64 	%rd45, %rd1, %rd41;
	ld.global.f64 	%fd58, [%rd45];
	add.s64 	%rd46, %rd1, %rd43;
	ld.global.f64 	%fd59, [%rd46];
	mul.f64 	%fd60, %fd58, %fd59;
	st.global.f64 	[%rd46], %fd60;
	ld.global.f64 	%fd61, [%rd45];
	ld.global.f64 	%fd62, [%rd44];
	add.f64 	%fd63, %fd61, %fd62;
	st.global.f64 	[%rd44], %fd63;
	mul.wide.u32 	%rd47, %r52, 8;
	add.s64 	%rd48, %rd2, %rd47;
	ld.global.f64 	%fd64, [%rd48];
	mul.wide.u32 	%rd49, %r74, 8;
	add.s64 	%rd50, %rd2, %rd49;
	ld.global.f64 	%fd65, [%rd50];
	mul.f64 	%fd66, %fd64, %fd65;
	st.global.f64 	[%rd50], %fd66;
	add.s64 	%rd51, %rd1, %rd47;
	ld.global.f64 	%fd67, [%rd51];
	add.s64 	%rd52, %rd1, %rd49;
	ld.global.f64 	%fd68, [%rd52];
	mul.f64 	%fd69, %fd67, %fd68;
	st.global.f64 	[%rd52], %fd69;
	ld.global.f64 	%fd70, [%rd51];
	ld.global.f64 	%fd71, [%rd50];
	add.f64 	%fd72, %fd70, %fd71;
	st.global.f64 	[%rd50], %fd72;
	add.s32 	%r81, %r81, 8;
	shl.b32 	%r56, %r42, 3;
	add.s32 	%r80, %r80, %r56;
	add.s32 	%r79, %r79, %r56;
	add.s32 	%r78, %r78, %r56;
	add.s32 	%r77, %r77, %r56;
	add.s32 	%r76, %r76, %r56;
	add.s32 	%r75, %r75, %r56;
	add.s32 	%r74, %r74, %r56;
	add.s32 	%r73, %r73, %r56;
	add.s32 	%r72, %r72, 8;
	setp.ne.s32 	%p3, %r81, 0;
	@%p3 bra 	$L__BB2_3;
$L__BB2_4:
	setp.eq.s32 	%p4, %r5, 0;
	@%p4 bra 	$L__BB2_12;
	and.b32  	%r37, %r42, 3;
	setp.lt.u32 	%p5, %r5, 4;
	@%p5 bra 	$L__BB2_7;
	add.s32 	%r57, %r83, %r4;
	mul.wide.u32 	%rd53, %r57, 8;
	add.s64 	%rd54, %rd2, %rd53;
	ld.global.f64 	%fd73, [%rd54];
	mad.lo.s32 	%r58, %r83, %r42, %r3;
	mul.wide.u32 	%rd55, %r58, 8;
	add.s64 	%rd56, %rd2, %rd55;
	ld.global.f64 	%fd74, [%rd56];
	mul.f64 	%fd75, %fd73, %fd74;
	st.global.f64 	[%rd56], %fd75;
	add.s64 	%rd57, %rd1, %rd53;
	ld.global.f64 	%fd76, [%rd57];
	add.s64 	%rd58, %rd1, %rd55;
	ld.global.f64 	%fd77, [%rd58];
	mul.f64 	%fd78, %fd76, %fd77;
	st.global.f64 	[%rd58], %fd78;
	ld.global.f64 	%fd79, [%rd57];
	ld.global.f64 	%fd80, [%rd56];
	add.f64 	%fd81, %fd79, %fd80;
	st.global.f64 	[%rd56], %fd81;
	add.s32 	%r59, %r57, 1;
	mul.wide.u32 	%rd59, %r59, 8;
	add.s64 	%rd60, %rd2, %rd59;
	ld.global.f64 	%fd82, [%rd60];
	add.s32 	%r60, %r58, %r42;
	mul.wide.u32 	%rd61, %r60, 8;
	add.s64 	%rd62, %rd2, %rd61;
	ld.global.f64 	%fd83, [%rd62];
	mul.f64 	%fd84, %fd82, %fd83;
	st.global.f64 	[%rd62], %fd84;
	add.s64 	%rd63, %rd1, %rd59;
	ld.global.f64 	%fd85, [%rd63];
	add.s64 	%rd64, %rd1, %rd61;
	ld.global.f64 	%fd86, [%rd64];
	mul.f64 	%fd87, %fd85, %fd86;
	st.global.f64 	[%rd64], %fd87;
	ld.global.f64 	%fd88, [%rd63];
	ld.global.f64 	%fd89, [%rd62];
	add.f64 	%fd90, %fd88, %fd89;
	st.global.f64 	[%rd62], %fd90;
	add.s32 	%r61, %r57, 2;
	mul.wide.u32 	%rd65, %r61, 8;
	add.s64 	%rd66, %rd2, %rd65;
	ld.global.f64 	%fd91, [%rd66];
	add.s32 	%r62, %r60, %r42;
	mul.wide.u32 	%rd67, %r62, 8;
	add.s64 	%rd68, %rd2, %rd67;
	ld.global.f64 	%fd92, [%rd68];
	mul.f64 	%fd93, %fd91, %fd92;
	st.global.f64 	[%rd68], %fd93;
	add.s64 	%rd69, %rd1, %rd65;
	ld.global.f64 	%fd94, [%rd69];
	add.s64 	%rd70, %rd1, %rd67;
	ld.global.f64 	%fd95, [%rd70];
	mul.f64 	%fd96, %fd94, %fd95;
	st.global.f64 	[%rd70], %fd96;
	ld.global.f64 	%fd97, [%rd69];
	ld.global.f64 	%fd98, [%rd68];
	add.f64 	%fd99, %fd97, %fd98;
	st.global.f64 	[%rd68], %fd99;
	add.s32 	%r63, %r57, 3;
	mul.wide.u32 	%rd71, %r63, 8;
	add.s64 	%rd72, %rd2, %rd71;
	ld.global.f64 	%fd100, [%rd72];
	add.s32 	%r64, %r62, %r42;
	mul.wide.u32 	%rd73, %r64, 8;
	add.s64 	%rd74, %rd2, %rd73;
	ld.global.f64 	%fd101, [%rd74];
	mul.f64 	%fd102, %fd100, %fd101;
	st.global.f64 	[%rd74], %fd102;
	add.s64 	%rd75, %rd1, %rd71;
	ld.global.f64 	%fd103, [%rd75];
	add.s64 	%rd76, %rd1, %rd73;
	ld.global.f64 	%fd104, [%rd76];
	mul.f64 	%fd105, %fd103, %fd104;
	st.global.f64 	[%rd76], %fd105;
	ld.global.f64 	%fd106, [%rd75];
	ld.global.f64 	%fd107, [%rd74];
	add.f64 	%fd108, %fd106, %fd107;
	st.global.f64 	[%rd74], %fd108;
	add.s32 	%r83, %r83, 4;
$L__BB2_7:
	setp.eq.s32 	%p6, %r37, 0;
	@%p6 bra 	$L__BB2_12;
	setp.eq.s32 	%p7, %r37, 1;
	@%p7 bra 	$L__BB2_10;
	add.s32 	%r65, %r83, %r4;
	mul.wide.u32 	%rd77, %r65, 8;
	add.s64 	%rd78, %rd2, %rd77;
	ld.global.f64 	%fd109, [%rd78];
	mad.lo.s32 	%r66, %r83, %r42, %r3;
	mul.wide.u32 	%rd79, %r66, 8;
	add.s64 	%rd80, %rd2, %rd79;
	ld.global.f64 	%fd110, [%rd80];
	mul.f64 	%fd111, %fd109, %fd110;
	st.global.f64 	[%rd80], %fd111;
	add.s64 	%rd81, %rd1, %rd77;
	ld.global.f64 	%fd112, [%rd81];
	add.s64 	%rd82, %rd1, %rd79;
	ld.global.f64 	%fd113, [%rd82];
	mul.f64 	%fd114, %fd112, %fd113;
	st.global.f64 	[%rd82], %fd114;
	ld.global.f64 	%fd115, [%rd81];
	ld.global.f64 	%fd116, [%rd80];
	add.f64 	%fd117, %fd115, %fd116;
	st.global.f64 	[%rd80], %fd117;
	add.s32 	%r67, %r65, 1;
	mul.wide.u32 	%rd83, %r67, 8;
	add.s64 	%rd84, %rd2, %rd83;
	ld.global.f64 	%fd118, [%rd84];
	add.s32 	%r68, %r66, %r42;
	mul.wide.u32 	%rd85, %r68, 8;
	add.s64 	%rd86, %rd2, %rd85;
	ld.global.f64 	%fd119, [%rd86];
	mul.f64 	%fd120, %fd118, %fd119;
	st.global.f64 	[%rd86], %fd120;
	add.s64 	%rd87, %rd1, %rd83;
	ld.global.f64 	%fd121, [%rd87];
	add.s64 	%rd88, %rd1, %rd85;
	ld.global.f64 	%fd122, [%rd88];
	mul.f64 	%fd123, %fd121, %fd122;
	st.global.f64 	[%rd88], %fd123;
	ld.global.f64 	%fd124, [%rd87];
	ld.global.f64 	%fd125, [%rd86];
	add.f64 	%fd126, %fd124, %fd125;
	st.global.f64 	[%rd86], %fd126;
	add.s32 	%r83, %r83, 2;
$L__BB2_10:
	and.b32  	%r69, %r42, 1;
	setp.eq.b32 	%p8, %r69, 1;
	not.pred 	%p9, %p8;
	@%p9 bra 	$L__BB2_12;
	add.s32 	%r70, %r83, %r4;
	mul.wide.u32 	%rd89, %r70, 8;
	add.s64 	%rd90, %rd2, %rd89;
	ld.global.f64 	%fd127, [%rd90];
	mad.lo.s32 	%r71, %r83, %r42, %r3;
	mul.wide.u32 	%rd91, %r71, 8;
	add.s64 	%rd92, %rd2, %rd91;
	ld.global.f64 	%fd128, [%rd92];
	mul.f64 	%fd129, %fd127, %fd128;
	st.global.f64 	[%rd92], %fd129;
	add.s64 	%rd93, %rd1, %rd89;
	ld.global.f64 	%fd130, [%rd93];
	add.s64 	%rd94, %rd1, %rd91;
	ld.global.f64 	%fd131, [%rd94];
	mul.f64 	%fd132, %fd130, %fd131;
	st.global.f64 	[%rd94], %fd132;
	ld.global.f64 	%fd133, [%rd93];
	ld.global.f64 	%fd134, [%rd92];
	add.f64 	%fd135, %fd133, %fd134;
	st.global.f64 	[%rd92], %fd135;
$L__BB2_12:
	ret;

}
	// .globl	_Z9fft_stagePdS_ii
.visible .entry _Z9fft_stagePdS_ii(
	.param .u64 .ptr .align 1 _Z9fft_stagePdS_ii_param_0,
	.param .u64 .ptr .align 1 _Z9fft_stagePdS_ii_param_1,
	.param .u32 _Z9fft_stagePdS_ii_param_2,
	.param .u32 _Z9fft_stagePdS_ii_param_3
)
{
	.reg .pred 	%p<17>;
	.reg .b32 	%r<66>;
	.reg .b64 	%rd<31>;
	.reg .b64 	%fd<111>;

	ld.param.u64 	%rd3, [_Z9fft_stagePdS_ii_param_0];
	ld.param.u64 	%rd4, [_Z9fft_stagePdS_ii_param_1];
	ld.param.u32 	%r11, [_Z9fft_stagePdS_ii_param_2];
	ld.param.u32 	%r12, [_Z9fft_stagePdS_ii_param_3];
	cvta.to.global.u64 	%rd1, %rd4;
	cvta.to.global.u64 	%rd2, %rd3;
	mov.u32 	%r13, %ctaid.x;
	mov.u32 	%r14, %ntid.x;
	mov.u32 	%r15, %tid.x;
	mad.lo.s32 	%r1, %r13, %r14, %r15;
	cvt.rn.f64.s32 	%fd15, %r12;
	mov.f64 	%fd16, 0d4000000000000000;
	{
	.reg .b32 %temp; 
	mov.b64 	{%temp, %r16}, %fd16;
	}
	{
	.reg .b32 %temp; 
	mov.b64 	{%temp, %r17}, %fd15;
	}
	shr.u32 	%r18, %r17, 20;
	and.b32  	%r19, %r18, 2047;
	add.s32 	%r20, %r19, -1012;
	mov.b64 	%rd5, %fd15;
	shl.b64 	%rd6, %rd5, %r20;
	setp.eq.s64 	%p1, %rd6, -9223372036854775808;
	{ // callseq 0, 0
	.param .b64 param0;
	st.param.f64 	[param0], 0d4000000000000000;
	.param .b64 param1;
	st.param.f64 	[param1], %fd15;
	.param .b64 retval0;
	call.uni (retval0), 
	__internal_accurate_pow, 
	(
	param0, 
	param1
	);
	ld.param.f64 	%fd17, [retval0];
	} // callseq 0
	setp.lt.s32 	%p2, %r16, 0;
	neg.f64 	%fd19, %fd17;
	selp.f64 	%fd20, %fd19, %fd17, %p1;
	selp.f64 	%fd21, %fd20, %fd17, %p2;
	setp.eq.s32 	%p3, %r12, 0;
	selp.f64 	%fd22, 0d3FF0000000000000, %fd21, %p3;
	cvt.rzi.u32.f64 	%r21, %fd22;
	div.u32 	%r22, %r11, %r21;
	div.u32 	%r23, %r1, %r21;
	mul.lo.s32 	%r24, %r23, %r22;
	sub.s32 	%r25, %r1, %r24;
	and.b32  	%r2, %r23, 1;
	cvt.rn.f64.u32 	%fd23, %r2;
	mov.f64 	%fd24, 0dBFF0000000000000;
	{
	.reg .b32 %temp; 
	mov.b64 	{%temp, %r26}, %fd24;
	}
	{
	.reg .b32 %temp; 
	mov.b64 	{%temp, %r27}, %fd23;
	}
	shr.u32 	%r28, %r27, 20;
	and.b32  	%r29, %r28, 2047;
	add.s32 	%r30, %r29, -1012;
	mov.b64 	%rd8, %fd23;
	shl.b64 	%rd9, %rd8, %r30;
	setp.eq.s64 	%p4, %rd9, -9223372036854775808;
	{ // callseq 1, 0
	.param .b64 param0;
	st.param.f64 	[param0], 0d3FF0000000000000;
	.param .b64 param1;
	st.param.f64 	[param1], %fd23;
	.param .b64 retval0;
	call.uni (retval0), 
	__internal_accurate_pow, 
	(
	param0, 
	param1
	);
	ld.param.f64 	%fd25, [retval0];
	} // callseq 1
	setp.lt.s32 	%p5, %r26, 0;
	neg.f64 	%fd27, %fd25;
	selp.f64 	%fd28, %fd27, %fd25, %p4;
	selp.f64 	%fd29, %fd28, %fd25, %p5;
	setp.eq.s32 	%p6, %r2, 0;
	selp.f64 	%fd30, 0d3FF0000000000000, %fd29, %p6;
	add.s32 	%r31, %r12, 1;
	shr.u32 	%r32, %r31, 31;
	add.s32 	%r33, %r31, %r32;
	and.b32  	%r34, %r33, -2;
	sub.s32 	%r35, %r31, %r34;
	mul.lo.s32 	%r36, %r35, %r11;
	add.s32 	%r37, %r36, %r1;
	mul.wide.u32 	%rd11, %r37, 8;
	add.s64 	%rd12, %rd2, %rd11;
	ld.global.f64 	%fd31, [%rd12];
	cvt.rni.u32.f64 	%r38, %fd30;
	add.s32 	%r39, %r38, %r23;
	add.s32 	%r40, %r25, %r36;
	mad.lo.s32 	%r41, %r39, %r22, %r40;
	mul.wide.u32 	%rd13, %r41, 8;
	add.s64 	%rd14, %rd2, %rd13;
	ld.global.f64 	%fd32, [%rd14];
	fma.rn.f64 	%fd1, %fd31, %fd30, %fd32;
	add.s64 	%rd15, %rd1, %rd11;
	ld.global.f64 	%fd33, [%rd15];
	add.s64 	%rd16, %rd1, %rd13;
	ld.global.f64 	%fd34, [%rd16];
	fma.rn.f64 	%fd2, %fd33, %fd30, %fd34;
	cvt.rn.f64.u32 	%fd35, %r25;
	mul.f64 	%fd36, %fd35, 0d401921FB54442D18;
	add.s32 	%r42, %r12, -1;
	cvt.rn.f64.s32 	%fd37, %r42;
	{
	.reg .b32 %temp; 
	mov.b64 	{%temp, %r43}, %fd37;
	}
	shr.u32 	%r44, %r43, 20;
	and.b32  	%r45, %r44, 2047;
	add.s32 	%r46, %r45, -1012;
	mov.b64 	%rd17, %fd37;
	shl.b64 	%rd18, %rd17, %r46;
	setp.eq.s64 	%p7, %rd18, -9223372036854775808;
	{ // callseq 2, 0
	.param .b64 param0;
	st.param.f64 	[param0], 0d4000000000000000;
	.param .b64 param1;
	st.param.f64 	[param1], %fd37;
	.param .b64 retval0;
	call.uni (retval0), 
	__internal_accurate_pow, 
	(
	param0, 
	param1
	);
	ld.param.f64 	%fd38, [retval0];
	} // callseq 2
	neg.f64 	%fd40, %fd38;
	selp.f64 	%fd41, %fd40, %fd38, %p7;
	selp.f64 	%fd42, %fd41, %fd38, %p2;
	setp.eq.s32 	%p8, %r42, 0;
	selp.f64 	%fd43, 0d3FF0000000000000, %fd42, %p8;
	mul.f64 	%fd44, %fd36, %fd43;
	cvt.rn.f64.s32 	%fd45, %r11;
	div.rn.f64 	%fd3, %fd44, %fd45;
	abs.f64 	%fd4, %fd3;
	setp.neu.f64 	%p9, %fd4, 0d7FF0000000000000;
	@%p9 bra 	$L__BB3_2;
	mov.f64 	%fd51, 0d0000000000000000;
	mul.rn.f64 	%fd109, %fd3, %fd51;
	mov.b32 	%r64, 1;
	bra.uni 	$L__BB3_5;
$L__BB3_2:
	mul.f64 	%fd46, %fd3, 0d3FE45F306DC9C883;
	cvt.rni.s32.f64 	%r63, %fd46;
	cvt.rn.f64.s32 	%fd47, %r63;
	fma.rn.f64 	%fd48, %fd47, 0dBFF921FB54442D18, %fd3;
	fma.rn.f64 	%fd49, %fd47, 0dBC91A62633145C00, %fd48;
	fma.rn.f64 	%fd109, %fd47, 0dB97B839A252049C0, %fd49;
	setp.ltu.f64 	%p10, %fd4, 0d41E0000000000000;
	@%p10 bra 	$L__BB3_4;
	{ // callseq 3, 0
	.param .b64 param0;
	st.param.f64 	[param0], %fd3;
	.param .align 16 .b8 retval0[16];
	call.uni (retval0), 
	__internal_trig_reduction_slowpathd, 
	(
	param0
	);
	ld.param.f64 	%fd109, [retval0];
	ld.param.b32 	%r63, [retval0+8];
	} // callseq 3
$L__BB3_4:
	add.s32 	%r64, %r63, 1;
$L__BB3_5:
	setp.neu.f64 	%p11, %fd4, 0d7FF0000000000000;
	shl.b32 	%r49, %r64, 6;
	cvt.u64.u32 	%rd20, %r49;
	and.b64  	%rd21, %rd20, 64;
	mov.u64 	%rd22, __cudart_sin_cos_coeffs;
	add.s64 	%rd23, %rd22, %rd21;
	mul.rn.f64 	%fd52, %fd109, %fd109;
	and.b32  	%r50, %r64, 1;
	setp.eq.b32 	%p12, %r50, 1;
	selp.f64 	%fd53, 0dBDA8FF8320FD8164, 0d3DE5DB65F9785EBA, %p12;
	ld.global.nc.v2.f64 	{%fd54, %fd55}, [%rd23];
	fma.rn.f64 	%fd56, %fd53, %fd52, %fd54;
	fma.rn.f64 	%fd57, %fd56, %fd52, %fd55;
	ld.global.nc.v2.f64 	{%fd58, %fd59}, [%rd23+16];
	fma.rn.f64 	%fd60, %fd57, %fd52, %fd58;
	fma.rn.f64 	%fd61, %fd60, %fd52, %fd59;
	ld.global.nc.v2.f64 	{%fd62, %fd63}, [%rd23+32];
	fma.rn.f64 	%fd64, %fd61, %fd52, %fd62;
	fma.rn.f64 	%fd65, %fd64, %fd52, %fd63;
	fma.rn.f64 	%fd66, %fd65, %fd109, %fd109;
	fma.rn.f64 	%fd67, %fd65, %fd52, 0d3FF0000000000000;
	selp.f64 	%fd68, %fd67, %fd66, %p12;
	and.b32  	%r51, %r64, 2;
	setp.eq.s32 	%p13, %r51, 0;
	mov.f64 	%fd69, 0d0000000000000000;
	sub.f64 	%fd70, %fd69, %fd68;
	selp.f64 	%fd10, %fd68, %fd70, %p13;
	@%p11 bra 	$L__BB3_7;
	mov.f64 	%fd76, 0d0000000000000000;
	mul.rn.f64 	%fd110, %fd3, %fd76;
	mov.b32 	%r65, 0;
	bra.uni 	$L__BB3_9;
$L__BB3_7:
	mul.f64 	%fd71, %fd3, 0d3FE45F306DC9C883;
	cvt.rni.s32.f64 	%r65, %fd71;
	cvt.rn.f64.s32 	%fd72, %r65;
	fma.rn.f64 	%fd73, %fd72, 0dBFF921FB54442D18, %fd3;
	fma.rn.f64 	%fd74, %fd72, 0dBC91A62633145C00, %fd73;
	fma.rn.f64 	%fd110, %fd72, 0dB97B839A252049C0, %fd74;
	setp.ltu.f64 	%p14, %fd4, 0d41E0000000000000;
	@%p14 bra 	$L__BB3_9;
	{ // callseq 4, 0
	.param .b64 param0;
	st.param.f64 	[param0], %fd3;
	.param .align 16 .b8 retval0[16];
	call.uni (retval0), 
	__internal_trig_reduction_slowpathd, 
	(
	param0
	);
	ld.param.f64 	%fd110, [retval0];
	ld.param.b32 	%r65, [retval0+8];
	} // callseq 4
$L__BB3_9:
	shl.b32 	%r54, %r65, 6;
	cvt.u64.u32 	%rd24, %r54;
	and.b64  	%rd25, %rd24, 64;
	add.s64 	%rd27, %rd22, %rd25;
	mul.rn.f64 	%fd77, %fd110, %fd110;
	and.b32  	%r55, %r65, 1;
	setp.eq.b32 	%p15, %r55, 1;
	selp.f64 	%fd78, 0dBDA8FF8320FD8164, 0d3DE5DB65F9785EBA, %p15;
	ld.global.nc.v2.f64 	{%fd79, %fd80}, [%rd27];
	fma.rn.f64 	%fd81, %fd78, %fd77, %fd79;
	fma.rn.f64 	%fd82, %fd81, %fd77, %fd80;
	ld.global.nc.v2.f64 	{%fd83, %fd84}, [%rd27+16];
	fma.rn.f64 	%fd85, %fd82, %fd77, %fd83;
	fma.rn.f64 	%fd86, %fd85, %fd77, %fd84;
	ld.global.nc.v2.f64 	{%fd87, %fd88}, [%rd27+32];
	fma.rn.f64 	%fd89, %fd86, %fd77, %fd87;
	fma.rn.f64 	%fd90, %fd89, %fd77, %fd88;
	fma.rn.f64 	%fd91, %fd90, %fd110, %fd110;
	fma.rn.f64 	%fd92, %fd90, %fd77, 0d3FF0000000000000;
	selp.f64 	%fd93, %fd92, %fd91, %p15;
	and.b32  	%r56, %r65, 2;
	setp.eq.s32 	%p16, %r56, 0;
	mov.f64 	%fd94, 0d0000000000000000;
	sub.f64 	%fd95, %fd94, %fd93;
	selp.f64 	%fd96, %fd93, %fd95, %p16;
	mul.f64 	%fd97, %fd2, %fd96;
	fma.rn.f64 	%fd98, %fd1, %fd10, %fd97;
	mul.f64 	%fd99, %fd2, %fd10;
	mul.f64 	%fd100, %fd1, %fd96;
	sub.f64 	%fd101, %fd99, %fd100;
	cvt.rn.f64.u32 	%fd102, %r2;
	mul.f64 	%fd103, %fd98, %fd102;
	xor.b32  	%r57, %r2, 1;
	cvt.rn.f64.u32 	%fd104, %r57;
	fma.rn.f64 	%fd105, %fd1, %fd104, %fd103;
	shr.u32 	%r58, %r12, 31;
	add.s32 	%r59, %r12, %r58;
	and.b32  	%r60, %r59, -2;
	sub.s32 	%r61, %r12, %r60;
	mad.lo.s32 	%r62, %r61, %r11, %r1;
	mul.wide.u32 	%rd28, %r62, 8;
	add.s64 	%rd29, %rd2, %rd28;
	st.global.f64 	[%rd29], %fd105;
	mul.f64 	%fd106, %fd101, %fd102;
	fma.rn.f64 	%fd107, %fd2, %fd104, %fd106;
	add.s64 	%rd30, %rd1, %rd28;
	st.global.f64 	[%rd30], %fd107;
	ret;

}
.func  (.param .align 16 .b8 func_retval0[16]) __internal_trig_reduction_slowpathd(
	.param .b64 __internal_trig_reduction_slowpathd_param_0
)
{
	.local .align 8 .b8 	__local_depot4[40];
	.reg .b64 	%SP;
	.reg .b64 	%SPL;
	.reg .pred 	%p<10>;
	.reg .b32 	%r<47>;
	.reg .b64 	%rd<74>;
	.reg .b64 	%fd<5>;

	mov.u64 	%SPL, __local_depot4;
	ld.param.f64 	%fd4, [__internal_trig_reduction_slowpathd_param_0];
	add.u64 	%rd1, %SPL, 0;
	{
	.reg .b32 %temp; 
	mov.b64 	{%temp, %r1}, %fd4;
	}
	shr.u32 	%r2, %r1, 20;
	and.b32  	%r3, %r2, 2047;
	setp.eq.s32 	%p1, %r3, 2047;
	mov.b32 	%r46, 0;
	@%p1 bra 	$L__BB4_9;
	add.s32 	%r20, %r3, -1024;
	mov.b64 	%rd20, %fd4;
	shl.b64 	%rd2, %rd20, 11;
	shr.u32 	%r4, %r20, 6;
	sub.s32 	%r45, 15, %r4;
	sub.s32 	%r21, 19, %r4;
	setp.lt.u32 	%p2, %r20, 128;
	selp.b32 	%r6, 18, %r21, %p2;
	setp.ge.s32 	%p3, %r45, %r6;
	mov.b64 	%rd70, 0;
	@%p3 bra 	$L__BB4_4;
	add.s32 	%r23, %r6, %r4;
	neg.s32 	%r43, %r23;
	or.b64  	%rd3, %rd2, -9223372036854775808;
	mov.b64 	%rd70, 0;
	mov.b32 	%r42, 0;
	mov.u64 	%rd25, __cudart_i2opi_d;
	mov.u32 	%r44, %r45;
$L__BB4_3:
	.pragma "nounroll";
	mul.wide.s32 	%rd22, %r42, 8;
	add.s64 	%rd23, %rd1, %rd22;
	mul.wide.s32 	%rd24, %r44, 8;
	add.s64 	%rd26, %rd25, %rd24;
	ld.global.nc.u64 	%rd27, [%rd26];
	{
	.reg .u32 %r0, %r1, %r2, %r3, %alo, %ahi, %blo, %bhi, %clo, %chi;
	mov.b64 	{%alo,%ahi}, %rd27;
	mov.b64 	{%blo,%bhi}, %rd3;
	mov.b64 	{%clo,%chi}, %rd70;
	mad.lo.cc.u32 	%r0, %alo, %blo, %clo;
	madc.hi.cc.u32 	%r1, %alo, %blo, %chi;
	madc.hi.u32 	%r2, %alo, %bhi, 0;
	mad.lo.cc.u32 	%r1, %alo, %bhi, %r1;
	madc.hi.cc.u32 	%r2, %ahi, %blo, %r2;
	madc.hi.u32 	%r3, %ahi, %bhi, 0;
	mad.lo.cc.u32 	%r1, %ahi, %blo, %r1;
	madc.lo.cc.u32 	%r2, %ahi, %bhi, %r2;
	addc.u32 	%r3, %r3, 0;
	mov.b64 	%rd28, {%r0,%r1};
	mov.b64 	%rd70, {%r2,%r3};
	}
	st.local.u64 	[%rd23], %rd28;
	add.s32 	%r44, %r44, 1;
	add.s32 	%r43, %r43, 1;
	add.s32 	%r42, %r42, 1;
	setp.ne.s32 	%p4, %r43, -15;
	mov.u32 	%r45, %r6;
	@%p4 bra 	$L__BB4_3;
$L__BB4_4:
	cvt.s64.s32 	%rd29, %r45;
	cvt.u64.u32 	%rd30, %r4;
	add.s64 	%rd31, %rd30, %rd29;
	shl.b64 	%rd32, %rd31, 3;
	add.s64 	%rd33, %rd1, %rd32;
	st.local.u64 	[%rd33+-120], %rd70;
	and.b32  	%r15, %r2, 63;
	ld.local.u64 	%rd72, [%rd1+16];
	ld.local.u64 	%rd71, [%rd1+24];
	setp.eq.s32 	%p5, %r15, 0;
	@%p5 bra 	$L__BB4_6;
	shl.b64 	%rd34, %rd71, %r15;
	shr.u64 	%rd35, %rd72, 1;
	xor.b32  	%r24, %r15, 63;
	shr.u64 	%rd36, %rd35, %r24;
	or.b64  	%rd71, %rd34, %rd36;
	ld.local.u64 	%rd37, [%rd1+8];
	shl.b64 	%rd38, %rd72, %r15;
	shr.u64 	%rd39, %rd37, 1;
	shr.u64 	%rd40, %rd39, %r24;
	or.b64  	%rd72, %rd38, %rd40;
$L__BB4_6:
	and.b32  	%r25, %r1, -2147483648;
	shr.u64 	%rd41, %rd71, 62;
	cvt.u32.u64 	%r26, %rd41;
	mov.b64 	{%r27, %r28}, %rd71;
	mov.b64 	{%r29, %r30}, %rd72;
	shf.l.wrap.b32 	%r31, %r30, %r27, 2;
	shf.l.wrap.b32 	%r32, %r27, %r28, 2;
	mov.b64 	%rd42, {%r31, %r32};
	shl.b64 	%rd43, %rd72, 2;
	shr.u64 	%rd44, %rd42, 63;
	cvt.u32.u64 	%r33, %rd44;
	add.s32 	%r34, %r33, %r26;
	setp.eq.s32 	%p6, %r25, 0;
	neg.s32 	%r35, %r34;
	selp.b32 	%r46, %r34, %r35, %p6;
	setp.gt.s64 	%p7, %rd42, -1;
	mov.b64 	%rd45, 0;
	{
	.reg .u32 %r0, %r1, %r2, %r3, %a0, %a1, %a2, %a3, %b0, %b1, %b2, %b3;
	mov.b64 	{%a0,%a1}, %rd45;
	mov.b64 	{%a2,%a3}, %rd45;
	mov.b64 	{%b0,%b1}, %rd43;
	mov.b64 	{%b2,%b3}, %rd42;
	sub.cc.u32 	%r0, %a0, %b0;
	subc.cc.u32 	%r1, %a1, %b1;
	subc.cc.u32 	%r2, %a2, %b2;
	subc.u32 	%r3, %a3, %b3;
	mov.b64 	%rd46, {%r0,%r1};
	mov.b64 	%rd47, {%r2,%r3};
	}
	xor.b32  	%r36, %r25, -2147483648;
	selp.b64 	%rd73, %rd42, %rd47, %p7;
	selp.b64 	%rd14, %rd43, %rd46, %p7;
	selp.b32 	%r17, %r25, %r36, %p7;
	clz.b64 	%r37, %rd73;
	cvt.u64.u32 	%rd15, %r37;
	setp.eq.s32 	%p8, %r37, 0;
	@%p8 bra 	$L__BB4_8;
	cvt.u32.u64 	%r38, %rd15;
	and.b32  	%r39, %r38, 63;
	shl.b64 	%rd48, %rd73, %r39;
	shr.u64 	%rd49, %rd14, 1;
	not.b32 	%r40, %r38;
	and.b32  	%r41, %r40, 63;
	shr.u64 	%rd50, %rd49, %r41;
	or.b64  	%rd73, %rd48, %rd50;
$L__BB4_8:
	mov.b64 	%rd51, -3958705157555305931;
	{
	.reg .u32 %r0, %r1, %r2, %r3, %alo, %ahi, %blo, %bhi;
	mov.b64 	{%alo,%ahi}, %rd73;
	mov.b64 	{%blo,%bhi}, %rd51;
	mul.lo.u32 	%r0, %alo, %blo;
	mul.hi.u32 	%r1, %alo, %blo;
	mad.lo.cc.u32 	%r1, %alo, %bhi, %r1;
	madc.hi.u32 	%r2, %alo, %bhi, 0;
	mad.lo.cc.u32 	%r1, %ahi, %blo, %r1;
	madc.hi.cc.u32 	%r2, %ahi, %blo, %r2;
	madc.hi.u32 	%r3, %ahi, %bhi, 0;
	mad.lo.cc.u32 	%r2, %ahi, %bhi, %r2;
	addc.u32 	%r3, %r3, 0;
	mov.b64 	%rd52, {%r0,%r1};
	mov.b64 	%rd53, {%r2,%r3};
	}
	setp.gt.s64 	%p9, %rd53, 0;
	{
	.reg .u32 %r0, %r1, %r2, %r3, %a0, %a1, %a2, %a3, %b0, %b1, %b2, %b3;
	mov.b64 	{%a0,%a1}, %rd52;
	mov.b64 	{%a2,%a3}, %rd53;
	mov.b64 	{%b0,%b1}, %rd52;
	mov.b64 	{%b2,%b3}, %rd53;
	add.cc.u32 	%r0, %a0, %b0;
	addc.cc.u32 	%r1, %a1, %b1;
	addc.cc.u32 	%r2, %a2, %b2;
	addc.u32 	%r3, %a3, %b3;
	mov.b64 	%rd54, {%r0,%r1};
	mov.b64 	%rd55, {%r2,%r3};
	}
	selp.b64 	%rd56, %rd55, %rd53, %p9;
	selp.s64 	%rd57, -1, 0, %p9;
	sub.s64 	%rd58, %rd57, %rd15;
	cvt.u64.u32 	%rd59, %r17;
	shl.b64 	%rd60, %rd59, 32;
	add.s64 	%rd61, %rd56, 1;
	shr.u64 	%rd62, %rd61, 10;
	add.s64 	%rd63, %rd62, 1;
	shr.u64 	%rd64, %rd63, 1;
	shl.b64 	%rd65, %rd58, 52;
	add.s64 	%rd66, %rd65, %rd64;
	add.s64 	%rd67, %rd66, 4602678819172646912;
	or.b64  	%rd68, %rd67, %rd60;
	mov.b64 	%fd4, %rd68;
$L__BB4_9:
	st.param.f64 	[func_retval0], %fd4;
	st.param.b32 	[func_retval0+8], %r46;
	ret;

}
.func  (.param .b64 func_retval0) __internal_accurate_pow(
	.param .b64 __internal_accurate_pow_param_0,
	.param .b64 __internal_accurate_pow_param_1
)
{
	.reg .pred 	%p<8>;
	.reg .b32 	%r<49>;
	.reg .b32 	%f<3>;
	.reg .b64 	%fd<109>;

	ld.param.f64 	%fd10, [__internal_accurate_pow_param_0];
	ld.param.f64 	%fd11, [__internal_accurate_pow_param_1];
	{
	.reg .b32 %temp; 
	mov.b64 	{%temp, %r46}, %fd10;
	}
	{
	.reg .b32 %temp; 
	mov.b64 	{%r45, %temp}, %fd10;
	}
	shr.u32 	%r47, %r46, 20;
	setp.gt.u32 	%p1, %r46, 1048575;
	@%p1 bra 	$L__BB5_2;
	mul.f64 	%fd12, %fd10, 0d4350000000000000;
	{
	.reg .b32 %temp; 
	mov.b64 	{%temp, %r46}, %fd12;
	}
	{
	.reg .b32 %temp; 
	mov.b64 	{%r45, %temp}, %fd12;
	}
	shr.u32 	%r16, %r46, 20;
	add.s32 	%r47, %r16, -54;
$L__BB5_2:
	add.s32 	%r48, %r47, -1023;
	and.b32  	%r17, %r46, -2146435073;
	or.b32  	%r18, %r17, 1072693248;
	mov.b64 	%fd107, {%r45, %r18};
	setp.lt.u32 	%p2, %r18, 1073127583;
	@%p2 bra 	$L__BB5_4;
	{
	.reg .b32 %temp; 
	mov.b64 	{%r19, %temp}, %fd107;
	}
	{
	.reg .b32 %temp; 
	mov.b64 	{%temp, %r20}, %fd107;
	}
	add.s32 	%r21, %r20, -1048576;
	mov.b64 	%fd107, {%r19, %r21};
	add.s32 	%r48, %r47, -1022;
$L__BB5_4:
	add.f64 	%fd13, %fd107, 0dBFF0000000000000;
	add.f64 	%fd14, %fd107, 0d3FF0000000000000;
	rcp.approx.ftz.f64 	%fd15, %fd14;
	neg.f64 	%fd16, %fd14;
	fma.rn.f64 	%fd17, %fd16, %fd15, 0d3FF0000000000000;
	fma.rn.f64 	%fd18, %fd17, %fd17, %fd17;
	fma.rn.f64 	%fd19, %fd18, %fd15, %fd15;
	mul.f64 	%fd20, %fd13, %fd19;
	fma.rn.f64 	%fd21, %fd13, %fd19, %fd20;
	mul.f64 	%fd22, %fd21, %fd21;
	fma.rn.f64 	%fd23, %fd22, 0d3EB0F5FF7D2CAFE2, 0d3ED0F5D241AD3B5A;
	fma.rn.f64 	%fd24, %fd23, %fd22, 0d3EF3B20A75488A3F;
	fma.rn.f64 	%fd25, %fd24, %fd22, 0d3F1745CDE4FAECD5;
	fma.rn.f64 	%fd26, %fd25, %fd22, 0d3F3C71C7258A578B;
	fma.rn.f64 	%fd27, %fd26, %fd22, 0d3F6249249242B910;
	fma.rn.f64 	%fd28, %fd27, %fd22, 0d3F89999999999DFB;
	sub.f64 	%fd29, %fd13, %fd21;
	add.f64 	%fd30, %fd29, %fd29;
	neg.f64 	%fd31, %fd21;
	fma.rn.f64 	%fd32, %fd31, %fd13, %fd30;
	mul.f64 	%fd33, %fd19, %fd32;
	fma.rn.f64 	%fd34, %fd22, %fd28, 0d3FB5555555555555;
	mov.f64 	%fd35, 0d3FB5555555555555;
	sub.f64 	%fd36, %fd35, %fd34;
	fma.rn.f64 	%fd37, %fd22, %fd28, %fd36;
	add.f64 	%fd38, %fd37, 0dBC46A4CB00B9E7B0;
	add.f64 	%fd39, %fd34, %fd38;
	sub.f64 	%fd40, %fd34, %fd39;
	add.f64 	%fd41, %fd38, %fd40;
	mul.rn.f64 	%fd42, %fd21, %fd21;
	neg.f64 	%fd43, %fd42;
	fma.rn.f64 	%fd44, %fd21, %fd21, %fd43;
	{
	.reg .b32 %temp; 
	mov.b64 	{%r22, %temp}, %fd33;
	}
	{
	.reg .b32 %temp; 
	mov.b64 	{%temp, %r23}, %fd33;
	}
	add.s32 	%r24, %r23, 1048576;
	mov.b64 	%fd45, {%r22, %r24};
	fma.rn.f64 	%fd46, %fd21, %fd45, %fd44;
	mul.rn.f64 	%fd47, %fd42, %fd21;
	neg.f64 	%fd48, %fd47;
	fma.rn.f64 	%fd49, %fd42, %fd21, %fd48;
	fma.rn.f64 	%fd50, %fd42, %fd33, %fd49;
	fma.rn.f64 	%fd51, %fd46, %fd21, %fd50;
	mul.rn.f64 	%fd52, %fd39, %fd47;
	neg.f64 	%fd53, %fd52;
	fma.rn.f64 	%fd54, %fd39, %fd47, %fd53;
	fma.rn.f64 	%fd55, %fd39, %fd51, %fd54;
	fma.rn.f64 	%fd56, %fd41, %fd47, %fd55;
	add.f64 	%fd57, %fd52, %fd56;
	sub.f64 	%fd58, %fd52, %fd57;
	add.f64 	%fd59, %fd56, %fd58;
	add.f64 	%fd60, %fd21, %fd57;
	sub.f64 	%fd61, %fd21, %fd60;
	add.f64 	%fd62, %fd57, %fd61;
	add.f64 	%fd63, %fd59, %fd62;
	add.f64 	%fd64, %fd33, %fd63;
	add.f64 	%fd65, %fd60, %fd64;
	sub.f64 	%fd66, %fd60, %fd65;
	add.f64 	%fd67, %fd64, %fd66;
	xor.b32  	%r25, %r48, -2147483648;
	mov.b32 	%r26, 1127219200;
	mov.b64 	%fd68, {%r25, %r26};
	mov.b32 	%r27, -2147483648;
	mov.b64 	%fd69, {%r27, %r26};
	sub.f64 	%fd70, %fd68, %fd69;
	fma.rn.f64 	%fd71, %fd70, 0d3FE62E42FEFA39EF, %fd65;
	fma.rn.f64 	%fd72, %fd70, 0dBFE62E42FEFA39EF, %fd71;
	sub.f64 	%fd73, %fd72, %fd65;
	sub.f64 	%fd74, %fd67, %fd73;
	fma.rn.f64 	%fd75, %fd70, 0d3C7ABC9E3B39803F, %fd74;
	add.f64 	%fd76, %fd71, %fd75;
	sub.f64 	%fd77, %fd71, %fd76;
	add.f64 	%fd78, %fd75, %fd77;
	{
	.reg .b32 %temp; 
	mov.b64 	{%temp, %r28}, %fd11;
	}
	{
	.reg .b32 %temp; 
	mov.b64 	{%r29, %temp}, %fd11;
	}
	shl.b32 	%r30, %r28, 1;
	setp.gt.u32 	%p3, %r30, -33554433;
	and.b32  	%r31, %r28, -15728641;
	selp.b32 	%r32, %r31, %r28, %p3;
	mov.b64 	%fd79, {%r29, %r32};
	mul.rn.f64 	%fd80, %fd76, %fd79;
	neg.f64 	%fd81, %fd80;
	fma.rn.f64 	%fd82, %fd76, %fd79, %fd81;
	fma.rn.f64 	%fd83, %fd78, %fd79, %fd82;
	add.f64 	%fd4, %fd80, %fd83;
	sub.f64 	%fd84, %fd80, %fd4;
	add.f64 	%fd5, %fd83, %fd84;
	fma.rn.f64 	%fd85, %fd4, 0d3FF71547652B82FE, 0d4338000000000000;
	{
	.reg .b32 %temp; 
	mov.b64 	{%r13, %temp}, %fd85;
	}
	mov.f64 	%fd86, 0dC338000000000000;
	add.rn.f64 	%fd87, %fd85, %fd86;
	fma.rn.f64 	%fd88, %fd87, 0dBFE62E42FEFA39EF, %fd4;
	fma.rn.f64 	%fd89, %fd87, 0dBC7ABC9E3B39803F, %fd88;
	fma.rn.f64 	%fd90, %fd89, 0d3E5ADE1569CE2BDF, 0d3E928AF3FCA213EA;
	fma.rn.f64 	%fd91, %fd90, %fd89, 0d3EC71DEE62401315;
	fma.rn.f64 	%fd92, %fd91, %fd89, 0d3EFA01997C89EB71;
	fma.rn.f64 	%fd93, %fd92, %fd89, 0d3F2A01A014761F65;
	fma.rn.f64 	%fd94, %fd93, %fd89, 0d3F56C16C1852B7AF;
	fma.rn.f64 	%fd95, %fd94, %fd89, 0d3F81111111122322;
	fma.rn.f64 	%fd96, %fd95, %fd89, 0d3FA55555555502A1;
	fma.rn.f64 	%fd97, %fd96, %fd89, 0d3FC5555555555511;
	fma.rn.f64 	%fd98, %fd97, %fd89, 0d3FE000000000000B;
	fma.rn.f64 	%fd99, %fd98, %fd89, 0d3FF0000000000000;
	fma.rn.f64 	%fd100, %fd99, %fd89, 0d3FF0000000000000;
	{
	.reg .b32 %temp; 
	mov.b64 	{%r14, %temp}, %fd100;
	}
	{
	.reg .b32 %temp; 
	mov.b64 	{%temp, %r15}, %fd100;
	}
	shl.b32 	%r33, %r13, 20;
	add.s32 	%r34, %r33, %r15;
	mov.b64 	%fd108, {%r14, %r34};
	{
	.reg .b32 %temp; 
	mov.b64 	{%temp, %r35}, %fd4;
	}
	mov.b32 	%f2, %r35;
	abs.f32 	%f1, %f2;
	setp.lt.f32 	%p4, %f1, 0f4086232B;
	@%p4 bra 	$L__BB5_7;
	setp.lt.f64 	%p5, %fd4, 0d0000000000000000;
	add.f64 	%fd101, %fd4, 0d7FF0000000000000;
	selp.f64 	%fd108, 0d0000000000000000, %fd101, %p5;
	setp.geu.f32 	%p6, %f1, 0f40874800;
	@%p6 bra 	$L__BB5_7;
	shr.u32 	%r36, %r13, 31;
	add.s32 	%r37, %r13, %r36;
	shr.s32 	%r38, %r37, 1;
	shl.b32 	%r39, %r38, 20;
	add.s32 	%r40, %r15, %r39;
	mov.b64 	%fd102, {%r14, %r40};
	sub.s32 	%r41, %r13, %r38;
	shl.b32 	%r42, %r41, 20;
	add.s32 	%r43, %r42, 1072693248;
	mov.b32 	%r44, 0;
	mov.b64 	%fd103, {%r44, %r43};
	mul.f64 	%fd108, %fd103, %fd102;
$L__BB5_7:
	abs.f64 	%fd104, %fd108;
	setp.eq.f64 	%p7, %fd104, 0d7FF0000000000000;
	fma.rn.f64 	%fd105, %fd108, %fd5, %fd108;
	selp.f64 	%fd106, %fd108, %fd105, %p7;
	st.param.f64 	[func_retval0], %fd106;
	ret;

}


// ===== COMPILED SASS (sm_100) =====

	.target	sm_100

	.elftype	@"ET_EXEC"


//--------------------- .note.nv.tkinfo           --------------------------
	.section	.note.nv.tkinfo,"",@"SHT_NOTE"
	.sectionflags	@"SHF_NOTE_NV_TKINFO"
	.tkinfo
        /*0018*/ 	.word	0x00000002
        /*0030*/ 	.string	""
        /*0030*/ 	.string	"ptxas"
        /*0030*/ 	.string	"Cuda compilation tools, release 13.0, V13.0.88"
        /*0030*/ 	.string	"Build cuda_13.0.r13.0/compiler.36424714_0"
        /*0030*/ 	.string	"-arch sm_100 -m 64 "



//--------------------- .note.nv.cuinfo           --------------------------
	.section	.note.nv.cuinfo,"",@"SHT_NOTE"
	.sectionflags	@"SHF_NOTE_NV_CUINFO"
        /*0018*/ 	.short	0x0002
        /*001a*/ 	.short	0x0064
        /*001c*/ 	.short	0x0082
	.zero		2


//--------------------- .nv.info                  --------------------------
	.section	.nv.info,"",@"SHT_CUDA_INFO"
	.align	4


	//----- nvinfo : EIATTR_REGCOUNT
	.align		4
        /*0000*/ 	.byte	0x04, 0x2f
        /*0002*/ 	.short	(.L_3 - .L_2)
	.align		4
.L_2:
        /*0004*/ 	.word	index@(_Z15bitReversedCopyPdS_ii)
        /*0008*/ 	.word	0x0000000e


	//----- nvinfo : EIATTR_FRAME_SIZE
	.align		4
.L_3:
        /*000c*/ 	.byte	0x04, 0x11
        /*000e*/ 	.short	(.L_5 - .L_4)
	.align		4
.L_4:
        /*0010*/ 	.word	index@(_Z15bitReversedCopyPdS_ii)
        /*0014*/ 	.word	0x00000000


	//----- nvinfo : EIATTR_REGCOUNT
	.align		4
.L_5:
        /*0018*/ 	.byte	0x04, 0x2f
        /*001a*/ 	.short	(.L_7 - .L_6)
	.align		4
.L_6:
        /*001c*/ 	.word	index@(_Z9transposePdS_i)
        /*0020*/ 	.word	0x00000028


	//----- nvinfo : EIATTR_FRAME_SIZE
	.align		4
.L_7:
        /*0024*/ 	.byte	0x04, 0x11
        /*0026*/ 	.short	(.L_9 - .L_8)
	.align		4
.L_8:
        /*0028*/ 	.word	index@(_Z9transposePdS_i)
        /*002c*/ 	.word	0x00000000


	//----- nvinfo : EIATTR_REGCOUNT
	.align		4
.L_9:
        /*0030*/ 	.byte	0x04, 0x2f
        /*0032*/ 	.short	(.L_11 - .L_10)
	.align		4
.L_10:
        /*0034*/ 	.word	index@(_Z12calcAbsolutePdS_i)
        /*0038*/ 	.word	0x00000020


	//----- nvinfo : EIATTR_FRAME_SIZE
	.align		4
.L_11:
        /*003c*/ 	.byte	0x04, 0x11
        /*003e*/ 	.short	(.L_13 - .L_12)
	.align		4
.L_12:
        /*0040*/ 	.word	index@(_Z12calcAbsolutePdS_i)
        /*0044*/ 	.word	0x00000000


	//----- nvinfo : EIATTR_REGCOUNT
	.align		4
.L_13:
        /*0048*/ 	.byte	0x04, 0x2f
        /*004a*/ 	.short	(.L_15 - .L_14)
	.align		4
.L_14:
        /*004c*/ 	.word	index@(_Z9fft_stagePdS_ii)
        /*0050*/ 	.word	0x00000020


	//----- nvinfo : EIATTR_FRAME_SIZE
	.align		4
.L_15:
        /*0054*/ 	.byte	0x04, 0x11
        /*0056*/ 	.short	(.L_17 - .L_16)
	.align		4
.L_16:
        /*0058*/ 	.word	index@($_Z9fft_stagePdS_ii$__internal_trig_reduction_slowpathd)
        /*005c*/ 	.word	0x00000028


	//----- nvinfo : EIATTR_FRAME_SIZE
	.align		4
.L_17:
        /*0060*/ 	.byte	0x04, 0x11
        /*0062*/ 	.short	(.L_19 - .L_18)
	.align		4
.L_18:
        /*0064*/ 	.word	index@($_Z9fft_stagePdS_ii$__internal_accurate_pow)
        /*0068*/ 	.word	0x00000028


	//----- nvinfo : EIATTR_FRAME_SIZE
	.align		4
.L_19:
        /*006c*/ 	.byte	0x04, 0x11
        /*006e*/ 	.short	(.L_21 - .L_20)
	.align		4
.L_20:
        /*0070*/ 	.word	index@($__internal_0_$__cuda_sm20_div_rn_f64_full)
        /*0074*/ 	.word	0x00000028


	//----- nvinfo : EIATTR_FRAME_SIZE
	.align		4
.L_21:
        /*0078*/ 	.byte	0x04, 0x11
        /*007a*/ 	.short	(.L_23 - .L_22)
	.align		4
.L_22:
        /*007c*/ 	.word	index@(_Z9fft_stagePdS_ii)
        /*0080*/ 	.word	0x00000028


	//----- nvinfo : EIATTR_MIN_STACK_SIZE
	.align		4
.L_23:
        /*0084*/ 	.byte	0x04, 0x12
        /*0086*/ 	.short	(.L_25 - .L_24)
	.align		4
.L_24:
        /*0088*/ 	.word	index@(_Z9fft_stagePdS_ii)
        /*008c*/ 	.word	0x00000028


	//----- nvinfo : EIATTR_MIN_STACK_SIZE
	.align		4
.L_25:
        /*0090*/ 	.byte	0x04, 0x12
        /*0092*/ 	.short	(.L_27 - .L_26)
	.align		4
.L_26:
        /*0094*/ 	.word	index@(_Z12calcAbsolutePdS_i)
        /*0098*/ 	.word	0x00000000


	//----- nvinfo : EIATTR_MIN_STACK_SIZE
	.align		4
.L_27:
        /*009c*/ 	.byte	0x04, 0x12
        /*009e*/ 	.short	(.L_29 - .L_28)
	.align		4
.L_28:
        /*00a0*/ 	.word	index@(_Z9transposePdS_i)
        /*00a4*/ 	.word	0x00000000


	//----- nvinfo : EIATTR_MIN_STACK_SIZE
	.align		4
.L_29:
        /*00a8*/ 	.byte	0x04, 0x12
        /*00aa*/ 	.short	(.L_31 - .L_30)
	.align		4
.L_30:
        /*00ac*/ 	.word	index@(_Z15bitReversedCopyPdS_ii)
        /*00b0*/ 	.word	0x00000000
.L_31:


//--------------------- .nv.compat                --------------------------
	.section	.nv.compat,"",@"SHT_CUDA_COMPAT_INFO"
	.align	4
        /*0000*/ 	.byte	0x02, 0x09, 0x00, 0x00, 0x02, 0x02, 0x01, 0x00, 0x02, 0x05, 0x05, 0x00, 0x03, 0x07, 0x01, 0x01
        /*0010*/ 	.byte	0x02, 0x03, 0x00, 0x00, 0x02, 0x06, 0x01, 0x00, 0x04, 0x0b, 0x08, 0x00, 0x01, 0x00, 0x00, 0x00
        /*0020*/ 	.byte	0x00, 0x00, 0x00, 0x00


//--------------------- .nv.info._Z9fft_stagePdS_ii --------------------------
	.section	.nv.info._Z9fft_stagePdS_ii,"",@"SHT_CUDA_INFO"
	.sectionflags	@""
	.align	4


	//----- nvinfo : EIATTR_CUDA_API_VERSION
	.align		4
        /*0000*/ 	.byte	0x04, 0x37
        /*0002*/ 	.short	(.L_33 - .L_32)
.L_32:
        /*0004*/ 	.word	0x00000082


	//----- nvinfo : EIATTR_KPARAM_INFO
	.align		4
.L_33:
        /*0008*/ 	.byte	0x04, 0x17
        /*000a*/ 	.short	(.L_35 - .L_34)
.L_34:
        /*000c*/ 	.word	0x00000000
        /*0010*/ 	.short	0x0003
        /*0012*/ 	.short	0x0014
        /*0014*/ 	.byte	0x00, 0xf0, 0x11, 0x00


	//----- nvinfo : EIATTR_KPARAM_INFO
	.align		4
.L_35:
        /*0018*/ 	.byte	0x04, 0x17
        /*001a*/ 	.short	(.L_37 - .L_36)
.L_36:
        /*001c*/ 	.word	0x00000000
        /*0020*/ 	.short	0x0002
        /*0022*/ 	.short	0x0010
        /*0024*/ 	.byte	0x00, 0xf0, 0x11, 0x00


	//----- nvinfo : EIATTR_KPARAM_INFO
	.align		4
.L_37:
        /*0028*/ 	.byte	0x04, 0x17
        /*002a*/ 	.short	(.L_39 - .L_38)
.L_38:
        /*002c*/ 	.word	0x00000000
        /*0030*/ 	.short	0x0001
        /*0032*/ 	.short	0x0008
        /*0034*/ 	.byte	0x00, 0xf5, 0x21, 0x00


	//----- nvinfo : EIATTR_KPARAM_INFO
	.align		4
.L_39:
        /*0038*/ 	.byte	0x04, 0x17
        /*003a*/ 	.short	(.L_41 - .L_40)
.L_40:
        /*003c*/ 	.word	0x00000000
        /*0040*/ 	.short	0x0000
        /*0042*/ 	.short	0x0000
        /*0044*/ 	.byte	0x00, 0xf5, 0x21, 0x00


	//----- nvinfo : EIATTR_SPARSE_MMA_MASK
	.align		4
.L_41:
        /*0048*/ 	.byte	0x03, 0x50
        /*004a*/ 	.short	0x0000


	//----- nvinfo : EIATTR_MAXREG_COUNT
	.align		4
        /*004c*/ 	.byte	0x03, 0x1b
        /*004e*/ 	.short	0x00ff


	//----- nvinfo : EIATTR_MERCURY_ISA_VERSION
	.align		4
        /*0050*/ 	.byte	0x03, 0x5f
        /*0052*/ 	.short	0x0101


	//----- nvinfo : EIATTR_VRC_CTA_INIT_COUNT
	.align		4
        /*0054*/ 	.byte	0x02, 0x4a
	.zero		1
	.zero		1


	//----- nvinfo : EIATTR_EXIT_INSTR_OFFSETS
	.align		4
        /*0058*/ 	.byte	0x04, 0x1c
        /*005a*/ 	.short	(.L_43 - .L_42)


	//   ....[0]....
.L_42:
        /*005c*/ 	.word	0x000010f0


	//----- nvinfo : EIATTR_CRS_STACK_SIZE
	.align		4
.L_43:
        /*0060*/ 	.byte	0x04, 0x1e
        /*0062*/ 	.short	(.L_45 - .L_44)
.L_44:
        /*0064*/ 	.word	0x00000000


	//----- nvinfo : EIATTR_CBANK_PARAM_SIZE
	.align		4
.L_45:
        /*0068*/ 	.byte	0x03, 0x19
        /*006a*/ 	.short	0x0018


	//----- nvinfo : EIATTR_PARAM_CBANK
	.align		4
        /*006c*/ 	.byte	0x04, 0x0a
        /*006e*/ 	.short	(.L_47 - .L_46)
	.align		4
.L_46:
        /*0070*/ 	.word	index@(.nv.constant0._Z9fft_stagePdS_ii)
        /*0074*/ 	.short	0x0380
        /*0076*/ 	.short	0x0018


	//----- nvinfo : EIATTR_SW_WAR
	.align		4
.L_47:
        /*0078*/ 	.byte	0x04, 0x36
        /*007a*/ 	.short	(.L_49 - .L_48)
.L_48:
        /*007c*/ 	.word	0x00000008
.L_49:


//--------------------- .nv.info._Z12calcAbsolutePdS_i --------------------------
	.section	.nv.info._Z12calcAbsolutePdS_i,"",@"SHT_CUDA_INFO"
	.sectionflags	@""
	.align	4


	//----- nvinfo : EIATTR_CUDA_API_VERSION
	.align		4
        /*0000*/ 	.byte	0x04, 0x37
        /*0002*/ 	.short	(.L_51 - .L_50)
.L_50:
        /*0004*/ 	.word	0x00000082


	//----- nvinfo : EIATTR_KPARAM_INFO
	.align		4
.L_51:
        /*0008*/ 	.byte	0x04, 0x17
        /*000a*/ 	.short	(.L_53 - .L_52)
.L_52:
        /*000c*/ 	.word	0x00000000
        /*0010*/ 	.short	0x0002
        /*0012*/ 	.short	0x0010
        /*0014*/ 	.byte	0x00, 0xf0, 0x11, 0x00


	//----- nvinfo : EIATTR_KPARAM_INFO
	.align		4
.L_53:
        /*0018*/ 	.byte	0x04, 0x17
        /*001a*/ 	.short	(.L_55 - .L_54)
.L_54:
        /*001c*/ 	.word	0x00000000
        /*0020*/ 	.short	0x0001
        /*0022*/ 	.short	0x0008
        /*0024*/ 	.byte	0x00, 0xf5, 0x21, 0x00


	//----- nvinfo : EIATTR_KPARAM_INFO
	.align		4
.L_55:
        /*0028*/ 	.byte	0x04, 0x17
        /*002a*/ 	.short	(.L_57 - .L_56)
.L_56:
        /*002c*/ 	.word	0x00000000
        /*0030*/ 	.short	0x0000
        /*0032*/ 	.short	0x0000
        /*0034*/ 	.byte	0x00, 0xf5, 0x21, 0x00


	//----- nvinfo : EIATTR_SPARSE_MMA_MASK
	.align		4
.L_57:
        /*0038*/ 	.byte	0x03, 0x50
        /*003a*/ 	.short	0x0000


	//----- nvinfo : EIATTR_MAXREG_COUNT
	.align		4
        /*003c*/ 	.byte	0x03, 0x1b
        /*003e*/ 	.short	0x00ff


	//----- nvinfo : EIATTR_MERCURY_ISA_VERSION
	.align		4
        /*0040*/ 	.byte	0x03, 0x5f
        /*0042*/ 	.short	0x0101


	//----- nvinfo : EIATTR_VRC_CTA_INIT_COUNT
	.align		4
        /*0044*/ 	.byte	0x02, 0x4a
	.zero		1
	.zero		1


	//----- nvinfo : EIATTR_EXIT_INSTR_OFFSETS
	.align		4
        /*0048*/ 	.byte	0x04, 0x1c
        /*004a*/ 	.short	(.L_59 - .L_58)


	//   ....[0]....
.L_58:
        /*004c*/ 	.word	0x00000060


	//   ....[1]....
        /*0050*/ 	.word	0x00000af0


	//   ....[2]....
        /*0054*/ 	.word	0x00000ff0


	//   ....[3]....
        /*0058*/ 	.word	0x000012b0


	//   ....[4]....
        /*005c*/ 	.word	0x00001400


	//----- nvinfo : EIATTR_CBANK_PARAM_SIZE
	.align		4
.L_59:
        /*0060*/ 	.byte	0x03, 0x19
        /*0062*/ 	.short	0x0014


	//----- nvinfo : EIATTR_PARAM_CBANK
	.align		4
        /*0064*/ 	.byte	0x04, 0x0a
        /*0066*/ 	.short	(.L_61 - .L_60)
	.align		4
.L_60:
        /*0068*/ 	.word	index@(.nv.constant0._Z12calcAbsolutePdS_i)
        /*006c*/ 	.short	0x0380
        /*006e*/ 	.short	0x0014


	//----- nvinfo : EIATTR_SW_WAR
	.align		4
.L_61:
        /*0070*/ 	.byte	0x04, 0x36
        /*0072*/ 	.short	(.L_63 - .L_62)
.L_62:
        /*0074*/ 	.word	0x00000008
.L_63:


//--------------------- .nv.info._Z9transposePdS_i --------------------------
	.section	.nv.info._Z9transposePdS_i,"",@"SHT_CUDA_INFO"
	.sectionflags	@""
	.align	4


	//----- nvinfo : EIATTR_CUDA_API_VERSION
	.align		4
        /*0000*/ 	.byte	0x04, 0x37
        /*0002*/ 	.short	(.L_65 - .L_64)
.L_64:
        /*0004*/ 	.word	0x00000082


	//----- nvinfo : EIATTR_KPARAM_INFO
	.align		4
.L_65:
        /*0008*/ 	.byte	0x04, 0x17
        /*000a*/ 	.short	(.L_67 - .L_66)
.L_66:
        /*000c*/ 	.word	0x00000000
        /*0010*/ 	.short	0x0002
        /*0012*/ 	.short	0x0010
        /*0014*/ 	.byte	0x00, 0xf0, 0x11, 0x00


	//----- nvinfo : EIATTR_KPARAM_INFO
	.align		4
.L_67:
        /*0018*/ 	.byte	0x04, 0x17
        /*001a*/ 	.short	(.L_69 - .L_68)
.L_68:
        /*001c*/ 	.word	0x00000000
        /*0020*/ 	.short	0x0001
        /*0022*/ 	.short	0x0008
        /*0024*/ 	.byte	0x00, 0xf5, 0x21, 0x00


	//----- nvinfo : EIATTR_KPARAM_INFO
	.align		4
.L_69:
        /*0028*/ 	.byte	0x04, 0x17
        /*002a*/ 	.short	(.L_71 - .L_70)
.L_70:
        /*002c*/ 	.word	0x00000000
        /*0030*/ 	.short	0x0000
        /*0032*/ 	.short	0x0000
        /*0034*/ 	.byte	0x00, 0xf5, 0x21, 0x00


	//----- nvinfo : EIATTR_SPARSE_MMA_MASK
	.align		4
.L_71:
        /*0038*/ 	.byte	0x03, 0x50
        /*003a*/ 	.short	0x0000


	//----- nvinfo : EIATTR_MAXREG_COUNT
	.align		4
        /*003c*/ 	.byte	0x03, 0x1b
        /*003e*/ 	.short	0x00ff


	//----- nvinfo : EIATTR_MERCURY_ISA_VERSION
	.align		4
        /*0040*/ 	.byte	0x03, 0x5f
        /*0042*/ 	.short	0x0101


	//----- nvinfo : EIATTR_VRC_CTA_INIT_COUNT
	.align		4
        /*0044*/ 	.byte	0x02, 0x4a
	.zero		1
	.zero		1


	//----- nvinfo : EIATTR_EXIT_INSTR_OFFSETS
	.align		4
        /*0048*/ 	.byte	0x04, 0x1c
        /*004a*/ 	.short	(.L_73 - .L_72)


	//   ....[0]....
.L_72:
        /*004c*/ 	.word	0x00000040


	//   ....[1]....
        /*0050*/ 	.word	0x00000870


	//   ....[2]....
        /*0054*/ 	.word	0x00000bf0


	//   ....[3]....
        /*0058*/ 	.word	0x00000df0


	//   ....[4]....
        /*005c*/ 	.word	0x00000ee0


	//----- nvinfo : EIATTR_CBANK_PARAM_SIZE
	.align		4
.L_73:
        /*0060*/ 	.byte	0x03, 0x19
        /*0062*/ 	.short	0x0014


	//----- nvinfo : EIATTR_PARAM_CBANK
	.align		4
        /*0064*/ 	.byte	0x04, 0x0a
        /*0066*/ 	.short	(.L_75 - .L_74)
	.align		4
.L_74:
        /*0068*/ 	.word	index@(.nv.constant0._Z9transposePdS_i)
        /*006c*/ 	.short	0x0380
        /*006e*/ 	.short	0x0014


	//----- nvinfo : EIATTR_SW_WAR
	.align		4
.L_75:
        /*0070*/ 	.byte	0x04, 0x36
        /*0072*/ 	.short	(.L_77 - .L_76)
.L_76:
        /*0074*/ 	.word	0x00000008
.L_77:


//--------------------- .nv.info._Z15bitReversedCopyPdS_ii --------------------------
	.section	.nv.info._Z15bitReversedCopyPdS_ii,"",@"SHT_CUDA_INFO"
	.sectionflags	@""
	.align	4


	//----- nvinfo : EIATTR_CUDA_API_VERSION
	.align		4
        /*0000*/ 	.byte	0x04, 0x37
        /*0002*/ 	.short	(.L_79 - .L_78)
.L_78:
        /*0004*/ 	.word	0x00000082


	//----- nvinfo : EIATTR_KPARAM_INFO
	.align		4
.L_79:
        /*0008*/ 	.byte	0x04, 0x17
        /*000a*/ 	.short	(.L_81 - .L_80)
.L_80:
        /*000c*/ 	.word	0x00000000
        /*0010*/ 	.short	0x0003
        /*0012*/ 	.short	0x0014
        /*0014*/ 	.byte	0x00, 0xf0, 0x11, 0x00


	//----- nvinfo : EIATTR_KPARAM_INFO
	.align		4
.L_81:
        /*0018*/ 	.byte	0x04, 0x17
        /*001a*/ 	.short	(.L_83 - .L_82)
.L_82:
        /*001c*/ 	.word	0x00000000
        /*0020*/ 	.short	0x0002
        /*0022*/ 	.short	0x0010
        /*0024*/ 	.byte	0x00, 0xf0, 0x11, 0x00


	//----- nvinfo : EIATTR_KPARAM_INFO
	.align		4
.L_83:
        /*0028*/ 	.byte	0x04, 0x17
        /*002a*/ 	.short	(.L_85 - .L_84)
.L_84:
        /*002c*/ 	.word	0x00000000
        /*0030*/ 	.short	0x0001
        /*0032*/ 	.short	0x0008
        /*0034*/ 	.byte	0x00, 0xf5, 0x21, 0x00


	//----- nvinfo : EIATTR_KPARAM_INFO
	.align		4
.L_85:
        /*0038*/ 	.byte	0x04, 0x17
        /*003a*/ 	.short	(.L_87 - .L_86)
.L_86:
        /*003c*/ 	.word	0x00000000
        /*0040*/ 	.short	0x0000
        /*0042*/ 	.short	0x0000
        /*0044*/ 	.byte	0x00, 0xf5, 0x21, 0x00


	//----- nvinfo : EIATTR_SPARSE_MMA_MASK
	.align		4
.L_87:
        /*0048*/ 	.byte	0x03, 0x50
        /*004a*/ 	.short	0x0000


	//----- nvinfo : EIATTR_MAXREG_COUNT
	.align		4
        /*004c*/ 	.byte	0x03, 0x1b
        /*004e*/ 	.short	0x00ff


	//----- nvinfo : EIATTR_MERCURY_ISA_VERSION
	.align		4
        /*0050*/ 	.byte	0x03, 0x5f
        /*0052*/ 	.short	0x0101


	//----- nvinfo : EIATTR_VRC_CTA_INIT_COUNT
	.align		4
        /*0054*/ 	.byte	0x02, 0x4a
	.zero		1
	.zero		1


	//----- nvinfo : EIATTR_EXIT_INSTR_OFFSETS
	.align		4
        /*0058*/ 	.byte	0x04, 0x1c
        /*005a*/ 	.short	(.L_89 - .L_88)


	//   ....[0]....
.L_88:
        /*005c*/ 	.word	0x00000910


	//----- nvinfo : EIATTR_CBANK_PARAM_SIZE
	.align		4
.L_89:
        /*0060*/ 	.byte	0x03, 0x19
        /*0062*/ 	.short	0x0018


	//----- nvinfo : EIATTR_PARAM_CBANK
	.align		4
        /*0064*/ 	.byte	0x04, 0x0a
        /*0066*/ 	.short	(.L_91 - .L_90)
	.align		4
.L_90:
        /*0068*/ 	.word	index@(.nv.constant0._Z15bitReversedCopyPdS_ii)
        /*006c*/ 	.short	0x0380
        /*006e*/ 	.short	0x0018


	//----- nvinfo : EIATTR_SW_WAR
	.align		4
.L_91:
        /*0070*/ 	.byte	0x04, 0x36
        /*0072*/ 	.short	(.L_93 - .L_92)
.L_92:
        /*0074*/ 	.word	0x00000008
.L_93:


//--------------------- .nv.callgraph             --------------------------
	.section	.nv.callgraph,"",@"SHT_CUDA_CALLGRAPH"
	.align	4
	.sectionentsize	8
	.align		4
        /*0000*/ 	.word	0x00000000
	.align		4
        /*0004*/ 	.word	0xffffffff
	.align		4
        /*0008*/ 	.word	0x00000000
	.align		4
        /*000c*/ 	.word	0xfffffffe
	.align		4
        /*0010*/ 	.word	0x00000000
	.align		4
        /*0014*/ 	.word	0xfffffffd
	.align		4
        /*0018*/ 	.word	0x00000000
	.align		4
        /*001c*/ 	.word	0xfffffffc


//--------------------- .nv.constant4             --------------------------
	.section	.nv.constant4,"a",@progbits
	.align	8
	.align		8
.nv.constant4:
        /*0000*/ 	.dword	__cudart_i2opi_d
	.align		8
        /*0008*/ 	.dword	__cudart_sin_cos_coeffs


//--------------------- .text._Z9fft_stagePdS_ii  --------------------------
	.section	.text._Z9fft_stagePdS_ii,"ax",@progbits
	.align	128
        .global         _Z9fft_stagePdS_ii
        .type           _Z9fft_stagePdS_ii,@function
        .size           _Z9fft_stagePdS_ii,(.L_x_46 - _Z9fft_stagePdS_ii)
        .other          _Z9fft_stagePdS_ii,@"STO_CUDA_ENTRY STV_DEFAULT"
_Z9fft_stagePdS_ii:
.text._Z9fft_stagePdS_ii:
[----:B------:R-:W0:Y:S01]  /*0000*/  LDC R1, c[0x0][0x37c] ;  /* 0x0000df00ff017b82 */ /* 0x000e220000000800 */
[----:B------:R-:W1:Y:S01]  /*0010*/  LDCU UR5, c[0x0][0x394] ;  /* 0x00007280ff0577ac */ /* 0x000e620008000800 */
[----:B------:R-:W2:Y:S06]  /*0020*/  S2R R0, SR_TID.X ;  /* 0x0000000000007919 */ /* 0x000eac0000002100 */
[----:B------:R-:W2:Y:S01]  /*0030*/  S2UR UR4, SR_CTAID.X ;  /* 0x00000000000479c3 */ /* 0x000ea20000002500 */
[----:B------:R-:W-:Y:S01]  /*0040*/  BSSY.RECONVERGENT B0, `(.L_x_0) ;  /* 0x000000a000007945 */ /* 0x000fe20003800200 */
[----:B0-----:R-:W-:Y:S01]  /*0050*/  VIADD R1, R1, 0xffffffd8 ;  /* 0xffffffd801017836 */ /* 0x001fe20000000000 */
[----:B------:R-:W-:Y:S01]  /*0060*/  MOV R2, 0xe0 ;  /* 0x000000e000027802 */ /* 0x000fe20000000f00 */
[----:B------:R-:W-:-:S04]  /*0070*/  IMAD.MOV.U32 R29, RZ, RZ, 0x40000000 ;  /* 0x40000000ff1d7424 */ /* 0x000fc800078e00ff */
[----:B------:R-:W2:Y:S01]  /*0080*/  LDC R3, c[0x0][0x360] ;  /* 0x0000d800ff037b82 */ /* 0x000ea20000000800 */
[----:B-1----:R-:W0:Y:S02]  /*0090*/  I2F.F64 R26, UR5 ;  /* 0x00000005001a7d12 */ /* 0x002e240008201c00 */
[----:B0-----:R-:W-:Y:S02]  /*00a0*/  IMAD.MOV.U32 R28, RZ, RZ, R26 ;  /* 0x000000ffff1c7224 */ /* 0x001fe400078e001a */
[----:B--2---:R-:W-:Y:S01]  /*00b0*/  IMAD R3, R3, UR4, R0 ;  /* 0x0000000403037c24 */ /* 0x004fe2000f8e0200 */
[----:B------:R-:W-:-:S06]  /*00c0*/  UMOV UR4, URZ ;  /* 0x000000ff00047c82 */ /* 0x000fcc0008000000 */
[----:B------:R-:W-:Y:S05]  /*00d0*/  CALL.REL.NOINC `($_Z9fft_stagePdS_ii$__internal_accurate_pow) ;  /* 0x00000014007c7944 */ /* 0x000fea0003c00000 */
[----:B------:R-:W-:Y:S05]  /*00e0*/  BSYNC.RECONVERGENT B0 ;  /* 0x0000000000007941 */ /* 0x000fea0003800200 */
.L_x_0:
[----:B------:R-:W0:Y:S01]  /*00f0*/  LDCU.64 UR6, c[0x0][0x390] ;  /* 0x00007200ff0677ac */ /* 0x000e220008000a00 */
[----:B------:R-:W-:Y:S01]  /*0100*/  BSSY.RECONVERGENT B0, `(.L_x_1) ;  /* 0x0000031000007945 */ /* 0x000fe20003800200 */
[----:B------:R-:W-:Y:S01]  /*0110*/  IMAD.MOV.U32 R29, RZ, RZ, 0x3ff00000 ;  /* 0x3ff00000ff1d7424 */ /* 0x000fe200078e00ff */
[----:B0-----:R-:W-:-:S04]  /*0120*/  ISETP.NE.AND P0, PT, RZ, UR7, PT ;  /* 0x00000007ff007c0c */ /* 0x001fc8000bf05270 */
[----:B------:R-:W-:Y:S02]  /*0130*/  FSEL R12, R12, RZ, P0 ;  /* 0x000000ff0c0c7208 */ /* 0x000fe40000000000 */
[----:B------:R-:W-:-:S04]  /*0140*/  FSEL R13, R13, 1.875, P0 ;  /* 0x3ff000000d0d7808 */ /* 0x000fc80000000000 */
[----:B------:R-:W0:Y:S08]  /*0150*/  F2I.U32.F64.TRUNC R12, R12 ;  /* 0x0000000c000c7311 */ /* 0x000e30000030d000 */
[----:B0-----:R-:W0:Y:S01]  /*0160*/  I2F.U32.RP R0, R12 ;  /* 0x0000000c00007306 */ /* 0x001e220000209000 */
[----:B------:R-:W-:Y:S01]  /*0170*/  IMAD.MOV R7, RZ, RZ, -R12 ;  /* 0x000000ffff077224 */ /* 0x000fe200078e0a0c */
[----:B------:R-:W-:-:S06]  /*0180*/  ISETP.NE.U32.AND P1, PT, R12, RZ, PT ;  /* 0x000000ff0c00720c */ /* 0x000fcc0003f25070 */
[----:B0-----:R-:W0:Y:S02]  /*0190*/  MUFU.RCP R0, R0 ;  /* 0x0000000000007308 */ /* 0x001e240000001000 */
[----:B0-----:R-:W-:-:S06]  /*01a0*/  VIADD R4, R0, 0xffffffe ;  /* 0x0ffffffe00047836 */ /* 0x001fcc0000000000 */
[----:B------:R0:W1:Y:S02]  /*01b0*/  F2I.FTZ.U32.TRUNC.NTZ R5, R4 ;  /* 0x0000000400057305 */ /* 0x000064000021f000 */
[----:B0-----:R-:W-:Y:S02]  /*01c0*/  IMAD.MOV.U32 R4, RZ, RZ, RZ ;  /* 0x000000ffff047224 */ /* 0x001fe400078e00ff */
[----:B-1----:R-:W-:-:S04]  /*01d0*/  IMAD R7, R7, R5, RZ ;  /* 0x0000000507077224 */ /* 0x002fc800078e02ff */
[----:B------:R-:W-:Y:S01]  /*01e0*/  IMAD.HI.U32 R2, R5, R7, R4 ;  /* 0x0000000705027227 */ /* 0x000fe200078e0004 */
[----:B------:R-:W-:-:S05]  /*01f0*/  LOP3.LUT R7, RZ, R12, RZ, 0x33, !PT ;  /* 0x0000000cff077212 */ /* 0x000fca00078e33ff */
[----:B------:R-:W-:-:S04]  /*0200*/  IMAD.HI.U32 R6, R2, R3, RZ ;  /* 0x0000000302067227 */ /* 0x000fc800078e00ff */
[----:B------:R-:W-:Y:S02]  /*0210*/  IMAD.MOV R5, RZ, RZ, -R6 ;  /* 0x000000ffff057224 */ /* 0x000fe400078e0a06 */
[----:B------:R-:W-:-:S04]  /*0220*/  IMAD.HI.U32 R2, R2, UR6, RZ ;  /* 0x0000000602027c27 */ /* 0x000fc8000f8e00ff */
[----:B------:R-:W-:-:S05]  /*0230*/  IMAD R5, R12, R5, R3 ;  /* 0x000000050c057224 */ /* 0x000fca00078e0203 */
[----:B------:R-:W-:-:S13]  /*0240*/  ISETP.GE.U32.AND P0, PT, R5, R12, PT ;  /* 0x0000000c0500720c */ /* 0x000fda0003f06070 */
[----:B------:R-:W-:Y:S02]  /*0250*/  @P0 IMAD.IADD R5, R5, 0x1, -R12 ;  /* 0x0000000105050824 */ /* 0x000fe400078e0a0c */
[----:B------:R-:W-:-:S03]  /*0260*/  @P0 VIADD R6, R6, 0x1 ;  /* 0x0000000106060836 */ /* 0x000fc60000000000 */
[----:B------:R-:W-:Y:S01]  /*0270*/  ISETP.GE.U32.AND P2, PT, R5, R12, PT ;  /* 0x0000000c0500720c */ /* 0x000fe20003f46070 */
[----:B------:R-:W-:-:S04]  /*0280*/  IMAD.MOV R5, RZ, RZ, -R2 ;  /* 0x000000ffff057224 */ /* 0x000fc800078e0a02 */
[----:B------:R-:W-:Y:S01]  /*0290*/  IMAD R5, R12, R5, UR6 ;  /* 0x000000060c057e24 */ /* 0x000fe2000f8e0205 */
[----:B------:R-:W0:Y:S04]  /*02a0*/  LDCU.64 UR6, c[0x0][0x358] ;  /* 0x00006b00ff0677ac */ /* 0x000e280008000a00 */
[----:B------:R-:W-:-:S03]  /*02b0*/  ISETP.GE.U32.AND P0, PT, R5, R12, PT ;  /* 0x0000000c0500720c */ /* 0x000fc60003f06070 */
[----:B------:R-:W-:-:S05]  /*02c0*/  @P2 VIADD R6, R6, 0x1 ;  /* 0x0000000106062836 */ /* 0x000fca0000000000 */
[----:B------:R-:W-:-:S04]  /*02d0*/  SEL R4, R7, R6, !P1 ;  /* 0x0000000607047207 */ /* 0x000fc80004800000 */
[----:B------:R-:W-:Y:S01]  /*02e0*/  LOP3.LUT R0, R4, 0x1, RZ, 0xc0, !PT ;  /* 0x0000000104007812 */ /* 0x000fe200078ec0ff */
[----:B------:R-:W-:Y:S02]  /*02f0*/  @P0 IMAD.IADD R5, R5, 0x1, -R12 ;  /* 0x0000000105050824 */ /* 0x000fe400078e0a0c */
[----:B------:R-:W-:Y:S01]  /*0300*/  @P0 VIADD R2, R2, 0x1 ;  /* 0x0000000102020836 */ /* 0x000fe20000000000 */
[----:B------:R-:W1:Y:S02]  /*0310*/  I2F.F64.U32 R26, R0 ;  /* 0x00000000001a7312 */ /* 0x000e640000201800 */
[----:B------:R-:W-:Y:S02]  /*0320*/  ISETP.GE.U32.AND P2, PT, R5, R12, PT ;  /* 0x0000000c0500720c */ /* 0x000fe40003f46070 */
[----:B-1----:R-:W-:-:S11]  /*0330*/  SHF.R.U32.HI R6, RZ, 0x14, R27 ;  /* 0x00000014ff067819 */ /* 0x002fd6000001161b */
[----:B------:R-:W-:Y:S02]  /*0340*/  @P2 VIADD R2, R2, 0x1 ;  /* 0x0000000102022836 */ /* 0x000fe40000000000 */
[----:B------:R-:W-:Y:S01]  /*0350*/  IMAD.MOV.U32 R28, RZ, RZ, R26 ;  /* 0x000000ffff1c7224 */ /* 0x000fe200078e001a */
[----:B------:R-:W-:-:S05]  /*0360*/  LOP3.LUT R6, R6, 0x7ff, RZ, 0xc0, !PT ;  /* 0x000007ff06067812 */ /* 0x000fca00078ec0ff */
[----:B------:R-:W-:-:S05]  /*0370*/  VIADD R5, R6, 0xfffffc0c ;  /* 0xfffffc0c06057836 */ /* 0x000fca0000000000 */
[CC--:B------:R-:W-:Y:S02]  /*0380*/  SHF.L.U32 R6, R26.reuse, R5.reuse, RZ ;  /* 0x000000051a067219 */ /* 0x0c0fe400000006ff */
[----:B------:R-:W-:Y:S02]  /*0390*/  SHF.L.U64.HI R5, R26, R5, R27 ;  /* 0x000000051a057219 */ /* 0x000fe4000001021b */
[----:B------:R-:W-:Y:S02]  /*03a0*/  ISETP.NE.U32.AND P0, PT, R6, RZ, PT ;  /* 0x000000ff0600720c */ /* 0x000fe40003f05070 */
[----:B------:R-:W-:Y:S02]  /*03b0*/  SEL R6, R7, R2, !P1 ;  /* 0x0000000207067207 */ /* 0x000fe40004800000 */
[----:B------:R-:W-:Y:S01]  /*03c0*/  ISETP.NE.AND.EX P0, PT, R5, -0x80000000, PT, P0 ;  /* 0x800000000500780c */ /* 0x000fe20003f05300 */
[----:B------:R-:W-:Y:S01]  /*03d0*/  IMAD.MOV R5, RZ, RZ, -R4 ;  /* 0x000000ffff057224 */ /* 0x000fe200078e0a04 */
[----:B------:R-:W-:-:S03]  /*03e0*/  MOV R2, 0x410 ;  /* 0x0000041000027802 */ /* 0x000fc60000000f00 */
[----:B0-----:R-:W-:-:S08]  /*03f0*/  IMAD R5, R6, R5, R3 ;  /* 0x0000000506057224 */ /* 0x001fd000078e0203 */
[----:B------:R-:W-:Y:S05]  /*0400*/  CALL.REL.NOINC `($_Z9fft_stagePdS_ii$__internal_accurate_pow) ;  /* 0x0000001000b07944 */ /* 0x000fea0003c00000 */
[----:B------:R-:W-:Y:S05]  /*0410*/  BSYNC.RECONVERGENT B0 ;  /* 0x0000000000007941 */ /* 0x000fea0003800200 */
.L_x_1:
[----:B------:R-:W0:Y:S01]  /*0420*/  LDC.64 R8, c[0x0][0x390] ;  /* 0x0000e400ff087b82 */ /* 0x000e220000000a00 */
[----:B------:R-:W-:Y:S01]  /*0430*/  DADD R10, -RZ, -R12 ;  /* 0x00000000ff0a7229 */ /* 0x000fe2000000090c */
[----:B------:R-:W-:-:S06]  /*0440*/  ISETP.NE.AND P1, PT, R0, RZ, PT ;  /* 0x000000ff0000720c */ /* 0x000fcc0003f25270 */
[----:B------:R-:W1:Y:S03]  /*0450*/  LDC.64 R14, c[0x0][0x380] ;  /* 0x0000e000ff0e7b82 */ /* 0x000e660000000a00 */
[----:B------:R-:W-:Y:S02]  /*0460*/  FSEL R10, R10, R12, !P0 ;  /* 0x0000000c0a0a7208 */ /* 0x000fe40004000000 */
[----:B------:R-:W-:Y:S02]  /*0470*/  FSEL R11, R11, R13, !P0 ;  /* 0x0000000d0b0b7208 */ /* 0x000fe40004000000 */
[----:B------:R-:W-:Y:S01]  /*0480*/  FSEL R10, R10, RZ, P1 ;  /* 0x000000ff0a0a7208 */ /* 0x000fe20000800000 */
[----:B------:R-:W2:Y:S01]  /*0490*/  LDC.64 R12, c[0x0][0x388] ;  /* 0x0000e200ff0c7b82 */ /* 0x000ea20000000a00 */
[----:B------:R-:W-:-:S04]  /*04a0*/  FSEL R11, R11, 1.875, P1 ;  /* 0x3ff000000b0b7808 */ /* 0x000fc80000800000 */
[----:B------:R-:W3:Y:S01]  /*04b0*/  F2I.U32.F64 R17, R10 ;  /* 0x0000000a00117311 */ /* 0x000ee20000301000 */
[----:B0-----:R-:W-:-:S05]  /*04c0*/  VIADD R2, R9, 0x1 ;  /* 0x0000000109027836 */ /* 0x001fca0000000000 */
[----:B------:R-:W-:-:S04]  /*04d0*/  LEA.HI R7, R2, R2, RZ, 0x1 ;  /* 0x0000000202077211 */ /* 0x000fc800078f08ff */
[----:B------:R-:W-:Y:S01]  /*04e0*/  LOP3.LUT R7, R7, 0xfffffffe, RZ, 0xc0, !PT ;  /* 0xfffffffe07077812 */ /* 0x000fe200078ec0ff */
[----:B---3--:R-:W-:-:S04]  /*04f0*/  IMAD.IADD R17, R4, 0x1, R17 ;  /* 0x0000000104117824 */ /* 0x008fc800078e0211 */
[----:B------:R-:W-:-:S04]  /*0500*/  IMAD.IADD R7, R2, 0x1, -R7 ;  /* 0x0000000102077824 */ /* 0x000fc800078e0a07 */
[CC--:B------:R-:W-:Y:S02]  /*0510*/  IMAD R2, R7.reuse, R8.reuse, R5 ;  /* 0x0000000807027224 */ /* 0x0c0fe400078e0205 */
[----:B------:R-:W-:Y:S02]  /*0520*/  IMAD R7, R7, R8, R3 ;  /* 0x0000000807077224 */ /* 0x000fe400078e0203 */
[----:B------:R-:W-:Y:S02]  /*0530*/  IMAD R21, R6, R17, R2 ;  /* 0x0000001106157224 */ /* 0x000fe400078e0202 */
[----:B-1----:R-:W-:-:S04]  /*0540*/  IMAD.WIDE.U32 R16, R7, 0x8, R14 ;  /* 0x0000000807107825 */ /* 0x002fc800078e000e */
[----:B------:R-:W-:-:S04]  /*0550*/  IMAD.WIDE.U32 R14, R21, 0x8, R14 ;  /* 0x00000008150e7825 */ /* 0x000fc800078e000e */
[--C-:B--2---:R-:W-:Y:S02]  /*0560*/  IMAD.WIDE.U32 R20, R21, 0x8, R12.reuse ;  /* 0x0000000815147825 */ /* 0x104fe400078e000c */
[----:B------:R-:W2:Y:S02]  /*0570*/  LDG.E.64 R14, desc[UR6][R14.64] ;  /* 0x000000060e0e7981 */ /* 0x000ea4000c1e1b00 */
[----:B------:R-:W-:Y:S02]  /*0580*/  IMAD.WIDE.U32 R18, R7, 0x8, R12 ;  /* 0x0000000807127825 */ /* 0x000fe400078e000c */
[----:B------:R-:W2:Y:S04]  /*0590*/  LDG.E.64 R6, desc[UR6][R16.64] ;  /* 0x0000000610067981 */ /* 0x000ea8000c1e1b00 */
[----:B------:R-:W3:Y:S04]  /*05a0*/  LDG.E.64 R12, desc[UR6][R18.64] ;  /* 0x00000006120c7981 */ /* 0x000ee8000c1e1b00 */
[----:B------:R-:W3:Y:S01]  /*05b0*/  LDG.E.64 R20, desc[UR6][R20.64] ;  /* 0x0000000614147981 */ /* 0x000ee2000c1e1b00 */
[----:B------:R-:W-:Y:S01]  /*05c0*/  VIADD R26, R9, 0xffffffff ;  /* 0xffffffff091a7836 */ /* 0x000fe20000000000 */
[----:B------:R-:W0:Y:S08]  /*05d0*/  I2F.F64.U32 R22, R5 ;  /* 0x0000000500167312 */ /* 0x000e300000201800 */
[----:B------:R-:W1:Y:S01]  /*05e0*/  I2F.F64 R28, R26 ;  /* 0x0000001a001c7312 */ /* 0x000e620000201c00 */
[----:B------:R-:W-:Y:S01]  /*05f0*/  UMOV UR8, 0x54442d18 ;  /* 0x54442d1800087882 */ /* 0x000fe20000000000 */
[----:B------:R-:W-:Y:S01]  /*0600*/  UMOV UR9, 0x401921fb ;  /* 0x401921fb00097882 */ /* 0x000fe20000000000 */
[----:B------:R-:W-:Y:S01]  /*0610*/  BSSY.RECONVERGENT B0, `(.L_x_2) ;  /* 0x0000008000007945 */ /* 0x000fe20003800200 */
[----:B------:R-:W-:Y:S01]  /*0620*/  MOV R2, 0x690 ;  /* 0x0000069000027802 */ /* 0x000fe20000000f00 */
[----:B0-----:R-:W-:Y:S01]  /*0630*/  DMUL R8, R22, UR8 ;  /* 0x0000000816087c28 */ /* 0x001fe20008000000 */
[----:B-1----:R-:W-:-:S02]  /*0640*/  IMAD.MOV.U32 R27, RZ, RZ, R29 ;  /* 0x000000ffff1b7224 */ /* 0x002fc400078e001d */
[----:B------:R-:W-:Y:S01]  /*0650*/  IMAD.MOV.U32 R29, RZ, RZ, 0x40000000 ;  /* 0x40000000ff1d7424 */ /* 0x000fe200078e00ff */
[C---:B--2---:R-:W-:Y:S02]  /*0660*/  DFMA R6, R10.reuse, R6, R14 ;  /* 0x000000060a06722b */ /* 0x044fe4000000000e */
[----:B---3--:R-:W-:-:S11]  /*0670*/  DFMA R4, R10, R12, R20 ;  /* 0x0000000c0a04722b */ /* 0x008fd60000000014 */
[----:B------:R-:W-:Y:S05]  /*0680*/  CALL.REL.NOINC `($_Z9fft_stagePdS_ii$__internal_accurate_pow) ;  /* 0x0000001000107944 */ /* 0x000fea0003c00000 */
[----:B------:R-:W-:Y:S05]  /*0690*/  BSYNC.RECONVERGENT B0 ;  /* 0x0000000000007941 */ /* 0x000fea0003800200 */
.L_x_2:
[----:B------:R-:W0:Y:S01]  /*06a0*/  LDCU UR4, c[0x0][0x390] ;  /* 0x00007200ff0477ac */ /* 0x000e220008000800 */
[----:B------:R-:W-:Y:S01]  /*06b0*/  IMAD.MOV.U32 R14, RZ, RZ, 0x1 ;  /* 0x00000001ff0e7424 */ /* 0x000fe200078e00ff */
[----:B------:R-:W-:Y:S01]  /*06c0*/  ISETP.NE.AND P0, PT, R26, RZ, PT ;  /* 0x000000ff1a00720c */ /* 0x000fe20003f05270 */
[----:B------:R-:W-:Y:S03]  /*06d0*/  BSSY.RECONVERGENT B0, `(.L_x_3) ;  /* 0x0000014000007945 */ /* 0x000fe60003800200 */
[----:B------:R-:W-:Y:S02]  /*06e0*/  FSEL R12, R12, RZ, P0 ;  /* 0x000000ff0c0c7208 */ /* 0x000fe40000000000 */
[----:B------:R-:W-:-:S06]  /*06f0*/  FSEL R13, R13, 1.875, P0 ;  /* 0x3ff000000d0d7808 */ /* 0x000fcc0000000000 */
[----:B------:R-:W-:Y:S01]  /*0700*/  DMUL R12, R8, R12 ;  /* 0x0000000c080c7228 */ /* 0x000fe20000000000 */
[----:B0-----:R-:W0:Y:S09]  /*0710*/  I2F.F64 R10, UR4 ;  /* 0x00000004000a7d12 */ /* 0x001e320008201c00 */
[----:B------:R-:W-:Y:S01]  /*0720*/  FSETP.GEU.AND P1, PT, |R13|, 6.5827683646048100446e-37, PT ;  /* 0x036000000d00780b */ /* 0x000fe20003f2e200 */
[----:B0-----:R-:W0:Y:S02]  /*0730*/  MUFU.RCP64H R15, R11 ;  /* 0x0000000b000f7308 */ /* 0x001e240000001800 */
[----:B0-----:R-:W-:-:S08]  /*0740*/  DFMA R16, -R10, R14, 1 ;  /* 0x3ff000000a10742b */ /* 0x001fd0000000010e */
[----:B------:R-:W-:-:S08]  /*0750*/  DFMA R16, R16, R16, R16 ;  /* 0x000000101010722b */ /* 0x000fd00000000010 */
[----:B------:R-:W-:-:S08]  /*0760*/  DFMA R16, R14, R16, R14 ;  /* 0x000000100e10722b */ /* 0x000fd0000000000e */
[----:B------:R-:W-:-:S08]  /*0770*/  DFMA R14, -R10, R16, 1 ;  /* 0x3ff000000a0e742b */ /* 0x000fd00000000110 */
[----:B------:R-:W-:-:S08]  /*0780*/  DFMA R14, R16, R14, R16 ;  /* 0x0000000e100e722b */ /* 0x000fd00000000010 */
[----:B------:R-:W-:-:S08]  /*0790*/  DMUL R20, R12, R14 ;  /* 0x0000000e0c147228 */ /* 0x000fd00000000000 */
[----:B------:R-:W-:-:S08]  /*07a0*/  DFMA R8, -R10, R20, R12 ;  /* 0x000000140a08722b */ /* 0x000fd0000000010c */
[----:B------:R-:W-:-:S10]  /*07b0*/  DFMA R20, R14, R8, R20 ;  /* 0x000000080e14722b */ /* 0x000fd40000000014 */
[----:B------:R-:W-:-:S05]  /*07c0*/  FFMA R2, RZ, R11, R21 ;  /* 0x0000000bff027223 */ /* 0x000fca0000000015 */
[----:B------:R-:W-:-:S13]  /*07d0*/  FSETP.GT.AND P0, PT, |R2|, 1.469367938527859385e-39, PT ;  /* 0x001000000200780b */ /* 0x000fda0003f04200 */
[----:B------:R-:W-:Y:S05]  /*07e0*/  @P0 BRA P1, `(.L_x_4) ;  /* 0x0000000000080947 */ /* 0x000fea0000800000 */
[----:B------:R-:W-:-:S07]  /*07f0*/  MOV R2, 0x810 ;  /* 0x0000081000027802 */ /* 0x000fce0000000f00 */
[----:B------:R-:W-:Y:S05]  /*0800*/  CALL.REL.NOINC `($__internal_0_$__cuda_sm20_div_rn_f64_full) ;  /* 0x00000008003c7944 */ /* 0x000fea0003c00000 */
.L_x_4:
[----:B------:R-:W-:Y:S05]  /*0810*/  BSYNC.RECONVERGENT B0 ;  /* 0x0000000000007941 */ /* 0x000fea0003800200 */
.L_x_3:
[----:B------:R-:W-:Y:S01]  /*0820*/  DSETP.NEU.AND P0, PT, |R20|, +INF , PT ;  /* 0x7ff000001400742a */ /* 0x000fe20003f0d200 */
[----:B------:R-:W-:-:S13]  /*0830*/  BSSY.RECONVERGENT B0, `(.L_x_5) ;  /* 0x000001e000007945 */ /* 0x000fda0003800200 */
[----:B------:R-:W-:Y:S01]  /*0840*/  @!P0 DMUL R22, RZ, R20 ;  /* 0x00000014ff168228 */ /* 0x000fe20000000000 */
[----:B------:R-:W-:Y:S01]  /*0850*/  @!P0 IMAD.MOV.U32 R2, RZ, RZ, 0x1 ;  /* 0x00000001ff028424 */ /* 0x000fe200078e00ff */
[----:B------:R-:W-:Y:S09]  /*0860*/  @!P0 BRA `(.L_x_6) ;  /* 0x0000000000688947 */ /* 0x000ff20003800000 */
[----:B------:R-:W-:Y:S01]  /*0870*/  UMOV UR4, 0x6dc9c883 ;  /* 0x6dc9c88300047882 */ /* 0x000fe20000000000 */
[----:B------:R-:W-:Y:S01]  /*0880*/  UMOV UR5, 0x3fe45f30 ;  /* 0x3fe45f3000057882 */ /* 0x000fe20000000000 */
[C---:B------:R-:W-:Y:S01]  /*0890*/  DSETP.GE.AND P0, PT, |R20|.reuse, 2.14748364800000000000e+09, PT ;  /* 0x41e000001400742a */ /* 0x040fe20003f06200 */
[----:B------:R-:W-:Y:S01]  /*08a0*/  BSSY.RECONVERGENT B1, `(.L_x_7) ;  /* 0x0000015000017945 */ /* 0x000fe20003800200 */
[----:B------:R-:W-:Y:S01]  /*08b0*/  DMUL R8, R20, UR4 ;  /* 0x0000000414087c28 */ /* 0x000fe20008000000 */
[----:B------:R-:W-:Y:S01]  /*08c0*/  UMOV UR4, 0x54442d18 ;  /* 0x54442d1800047882 */ /* 0x000fe20000000000 */
[----:B------:R-:W-:-:S04]  /*08d0*/  UMOV UR5, 0x3ff921fb ;  /* 0x3ff921fb00057882 */ /* 0x000fc80000000000 */
[----:B------:R-:W0:Y:S08]  /*08e0*/  F2I.F64 R2, R8 ;  /* 0x0000000800027311 */ /* 0x000e300000301100 */
[----:B0-----:R-:W0:Y:S02]  /*08f0*/  I2F.F64 R22, R2 ;  /* 0x0000000200167312 */ /* 0x001e240000201c00 */
[----:B0-----:R-:W-:Y:S01]  /*0900*/  DFMA R10, R22, -UR4, R20 ;  /* 0x80000004160a7c2b */ /* 0x001fe20008000014 */
[----:B------:R-:W-:Y:S01]  /*0910*/  UMOV UR4, 0x33145c00 ;  /* 0x33145c0000047882 */ /* 0x000fe20000000000 */
[----:B------:R-:W-:-:S06]  /*0920*/  UMOV UR5, 0x3c91a626 ;  /* 0x3c91a62600057882 */ /* 0x000fcc0000000000 */
[----:B------:R-:W-:Y:S01]  /*0930*/  DFMA R10, R22, -UR4, R10 ;  /* 0x80000004160a7c2b */ /* 0x000fe2000800000a */
[----:B------:R-:W-:Y:S01]  /*0940*/  UMOV UR4, 0x252049c0 ;  /* 0x252049c000047882 */ /* 0x000fe20000000000 */
[----:B------:R-:W-:-:S06]  /*0950*/  UMOV UR5, 0x397b839a ;  /* 0x397b839a00057882 */ /* 0x000fcc0000000000 */
[----:B------:R-:W-:Y:S01]  /*0960*/  DFMA R22, R22, -UR4, R10 ;  /* 0x8000000416167c2b */ /* 0x000fe2000800000a */
[----:B------:R-:W-:Y:S10]  /*0970*/  @!P0 BRA `(.L_x_8) ;  /* 0x00000000001c8947 */ /* 0x000ff40003800000 */
[----:B------:R-:W-:Y:S01]  /*0980*/  IMAD.MOV.U32 R2, RZ, RZ, R20 ;  /* 0x000000ffff027224 */ /* 0x000fe200078e0014 */
[----:B------:R-:W-:Y:S01]  /*0990*/  MOV R24, 0x9c0 ;  /* 0x000009c000187802 */ /* 0x000fe20000000f00 */
[----:B------:R-:W-:-:S07]  /*09a0*/  IMAD.MOV.U32 R18, RZ, RZ, R21 ;  /* 0x000000ffff127224 */ /* 0x000fce00078e0015 */
[----:B------:R-:W-:Y:S05]  /*09b0*/  CALL.REL.NOINC `($_Z9fft_stagePdS_ii$__internal_trig_reduction_slowpathd) ;  /* 0x0000001800087944 */ /* 0x000fea0003c00000 */
[----:B------:R-:W-:Y:S02]  /*09c0*/  IMAD.MOV.U32 R2, RZ, RZ, R10 ;  /* 0x000000ffff027224 */ /* 0x000fe400078e000a */
[----:B------:R-:W-:Y:S02]  /*09d0*/  IMAD.MOV.U32 R22, RZ, RZ, R8 ;  /* 0x000000ffff167224 */ /* 0x000fe400078e0008 */
[----:B------:R-:W-:-:S07]  /*09e0*/  IMAD.MOV.U32 R23, RZ, RZ, R9 ;  /* 0x000000ffff177224 */ /* 0x000fce00078e0009 */
.L_x_8:
[----:B------:R-:W-:Y:S05]  /*09f0*/  BSYNC.RECONVERGENT B1 ;  /* 0x0000000000017941 */ /* 0x000fea0003800200 */
.L_x_7:
[----:B------:R-:W-:-:S07]  /*0a00*/  VIADD R2, R2, 0x1 ;  /* 0x0000000102027836 */ /* 0x000fce0000000000 */
.L_x_6:
[----:B------:R-:W-:Y:S05]  /*0a10*/  BSYNC.RECONVERGENT B0 ;  /* 0x0000000000007941 */ /* 0x000fea0003800200 */
.L_x_5:
[----:B------:R-:W0:Y:S01]  /*0a20*/  LDCU.64 UR4, c[0x4][0x8] ;  /* 0x01000100ff0477ac */ /* 0x000e220008000a00 */
[----:B------:R-:W-:-:S05]  /*0a30*/  IMAD.SHL.U32 R8, R2, 0x40, RZ ;  /* 0x0000004002087824 */ /* 0x000fca00078e00ff */
[----:B------:R-:W-:-:S04]  /*0a40*/  LOP3.LUT R8, R8, 0x40, RZ, 0xc0, !PT ;  /* 0x0000004008087812 */ /* 0x000fc800078ec0ff */
[----:B0-----:R-:W-:-:S05]  /*0a50*/  IADD3 R28, P0, PT, R8, UR4, RZ ;  /* 0x00000004081c7c10 */ /* 0x001fca000ff1e0ff */
[----:B------:R-:W-:-:S05]  /*0a60*/  IMAD.X R29, RZ, RZ, UR5, P0 ;  /* 0x00000005ff1d7e24 */ /* 0x000fca00080e06ff */
[----:B------:R-:W2:Y:S04]  /*0a70*/  LDG.E.128.CONSTANT R8, desc[UR6][R28.64] ;  /* 0x000000061c087981 */ /* 0x000ea8000c1e9d00 */
[----:B------:R-:W3:Y:S04]  /*0a80*/  LDG.E.128.CONSTANT R12, desc[UR6][R28.64+0x10] ;  /* 0x000010061c0c7981 */ /* 0x000ee8000c1e9d00 */
[----:B------:R-:W4:Y:S01]  /*0a90*/  LDG.E.128.CONSTANT R16, desc[UR6][R28.64+0x20] ;  /* 0x000020061c107981 */ /* 0x000f22000c1e9d00 */
[----:B------:R-:W-:Y:S01]  /*0aa0*/  LOP3.LUT R24, R2, 0x1, RZ, 0xc0, !PT ;  /* 0x0000000102187812 */ /* 0x000fe200078ec0ff */
[----:B------:R-:W-:Y:S01]  /*0ab0*/  IMAD.MOV.U32 R25, RZ, RZ, 0x3da8ff83 ;  /* 0x3da8ff83ff197424 */ /* 0x000fe200078e00ff */
[----:B------:R-:W-:Y:S01]  /*0ac0*/  DMUL R26, R22, R22 ;  /* 0x00000016161a7228 */ /* 0x000fe20000000000 */
[----:B------:R-:W-:Y:S01]  /*0ad0*/  BSSY.RECONVERGENT B0, `(.L_x_9) ;  /* 0x000002e000007945 */ /* 0x000fe20003800200 */
[----:B------:R-:W-:Y:S01]  /*0ae0*/  ISETP.NE.U32.AND P0, PT, R24, 0x1, PT ;  /* 0x000000011800780c */ /* 0x000fe20003f05070 */
[----:B------:R-:W-:Y:S01]  /*0af0*/  IMAD.MOV.U32 R24, RZ, RZ, 0x20fd8164 ;  /* 0x20fd8164ff187424 */ /* 0x000fe200078e00ff */
[----:B------:R-:W-:-:S02]  /*0b00*/  DSETP.NEU.AND P1, PT, |R20|, +INF , PT ;  /* 0x7ff000001400742a */ /* 0x000fc40003f2d200 */
[----:B------:R-:W-:Y:S02]  /*0b10*/  FSEL R25, -R25, 0.11223486810922622681, !P0 ;  /* 0x3de5db6519197808 */ /* 0x000fe40004000100 */
[----:B------:R-:W-:-:S06]  /*0b20*/  FSEL R24, R24, -8.06006814911005101289e+34, !P0 ;  /* 0xf9785eba18187808 */ /* 0x000fcc0004000000 */
[----:B--2---:R-:W-:-:S04]  /*0b30*/  DFMA R8, R26, R24, R8 ;  /* 0x000000181a08722b */ /* 0x004fc80000000008 */
[----:B------:R-:W-:-:S04]  /*0b40*/  @!P1 DMUL R24, RZ, R20 ;  /* 0x00000014ff189228 */ /* 0x000fc80000000000 */
[----:B------:R-:W-:-:S08]  /*0b50*/  DFMA R8, R26, R8, R10 ;  /* 0x000000081a08722b */ /* 0x000fd0000000000a */
[----:B---3--:R-:W-:-:S08]  /*0b60*/  DFMA R8, R26, R8, R12 ;  /* 0x000000081a08722b */ /* 0x008fd0000000000c */
[----:B------:R-:W-:-:S08]  /*0b70*/  DFMA R8, R26, R8, R14 ;  /* 0x000000081a08722b */ /* 0x000fd0000000000e */
[----:B----4-:R-:W-:-:S08]  /*0b80*/  DFMA R8, R26, R8, R16 ;  /* 0x000000081a08722b */ /* 0x010fd00000000010 */
[----:B------:R-:W-:-:S08]  /*0b90*/  DFMA R8, R26, R8, R18 ;  /* 0x000000081a08722b */ /* 0x000fd00000000012 */
[----:B------:R-:W-:Y:S02]  /*0ba0*/  DFMA R22, R8, R22, R22 ;  /* 0x000000160816722b */ /* 0x000fe40000000016 */
[----:B------:R-:W-:-:S10]  /*0bb0*/  DFMA R8, R26, R8, 1 ;  /* 0x3ff000001a08742b */ /* 0x000fd40000000008 */
[----:B------:R-:W-:Y:S02]  /*0bc0*/  FSEL R10, R8, R22, !P0 ;  /* 0x00000016080a7208 */ /* 0x000fe40004000000 */
[----:B------:R-:W-:Y:S02]  /*0bd0*/  FSEL R11, R9, R23, !P0 ;  /* 0x00000017090b7208 */ /* 0x000fe40004000000 */
[----:B------:R-:W-:Y:S01]  /*0be0*/  LOP3.LUT P0, RZ, R2, 0x2, RZ, 0xc0, !PT ;  /* 0x0000000202ff7812 */ /* 0x000fe2000780c0ff */
[----:B------:R-:W-:-:S03]  /*0bf0*/  @!P1 IMAD.MOV.U32 R2, RZ, RZ, RZ ;  /* 0x000000ffff029224 */ /* 0x000fc600078e00ff */
[----:B------:R-:W-:-:S10]  /*0c00*/  DADD R8, RZ, -R10 ;  /* 0x00000000ff087229 */ /* 0x000fd4000000080a */
[----:B------:R-:W-:Y:S02]  /*0c10*/  FSEL R22, R10, R8, !P0 ;  /* 0x000000080a167208 */ /* 0x000fe40004000000 */
[----:B------:R-:W-:Y:S01]  /*0c20*/  FSEL R23, R11, R9, !P0 ;  /* 0x000000090b177208 */ /* 0x000fe20004000000 */
[----:B------:R-:W-:Y:S06]  /*0c30*/  @!P1 BRA `(.L_x_10) ;  /* 0x00000000005c9947 */ /* 0x000fec0003800000 */
[----:B------:R-:W-:Y:S01]  /*0c40*/  UMOV UR4, 0x6dc9c883 ;  /* 0x6dc9c88300047882 */ /* 0x000fe20000000000 */
[----:B------:R-:W-:Y:S01]  /*0c50*/  UMOV UR5, 0x3fe45f30 ;  /* 0x3fe45f3000057882 */ /* 0x000fe20000000000 */
[C---:B------:R-:W-:Y:S02]  /*0c60*/  DSETP.GE.AND P0, PT, |R20|.reuse, 2.14748364800000000000e+09, PT ;  /* 0x41e000001400742a */ /* 0x040fe40003f06200 */
        /* <DEDUP_REMOVED lines=20> */
.L_x_10:
[----:B------:R-:W-:Y:S05]  /*0db0*/  BSYNC.RECONVERGENT B0 ;  /* 0x0000000000007941 */ /* 0x000fea0003800200 */
.L_x_9:
        /* <DEDUP_REMOVED lines=10> */
[----:B------:R-:W-:-:S02]  /*0e60*/  DMUL R26, R24, R24 ;  /* 0x00000018181a7228 */ /* 0x000fc40000000000 */
[----:B------:R-:W-:Y:S01]  /*0e70*/  ISETP.NE.U32.AND P0, PT, R20, 0x1, PT ;  /* 0x000000011400780c */ /* 0x000fe20003f05070 */
[----:B------:R-:W-:-:S03]  /*0e80*/  IMAD.MOV.U32 R20, RZ, RZ, 0x20fd8164 ;  /* 0x20fd8164ff147424 */ /* 0x000fc600078e00ff */
[----:B------:R-:W-:Y:S02]  /*0e90*/  FSEL R21, -R21, 0.11223486810922622681, !P0 ;  /* 0x3de5db6515157808 */ /* 0x000fe40004000100 */
[----:B------:R-:W-:-:S06]  /*0ea0*/  FSEL R20, R20, -8.06006814911005101289e+34, !P0 ;  /* 0xf9785eba14147808 */ /* 0x000fcc0004000000 */
[----:B--2---:R-:W-:-:S08]  /*0eb0*/  DFMA R8, R26, R20, R8 ;  /* 0x000000141a08722b */ /* 0x004fd00000000008 */
[----:B------:R-:W-:-:S08]  /*0ec0*/  DFMA R8, R26, R8, R10 ;  /* 0x000000081a08722b */ /* 0x000fd0000000000a */
[----:B---3--:R-:W-:-:S08]  /*0ed0*/  DFMA R8, R26, R8, R12 ;  /* 0x000000081a08722b */ /* 0x008fd0000000000c */
[C---:B------:R-:W-:Y:S01]  /*0ee0*/  DFMA R8, R26.reuse, R8, R14 ;  /* 0x000000081a08722b */ /* 0x040fe2000000000e */
[----:B------:R-:W0:Y:S07]  /*0ef0*/  I2F.F64.U32 R14, R0 ;  /* 0x00000000000e7312 */ /* 0x000e2e0000201800 */
[----:B----4-:R-:W-:-:S08]  /*0f00*/  DFMA R8, R26, R8, R16 ;  /* 0x000000081a08722b */ /* 0x010fd00000000010 */
[----:B------:R-:W-:-:S08]  /*0f10*/  DFMA R8, R26, R8, R18 ;  /* 0x000000081a08722b */ /* 0x000fd00000000012 */
[----:B------:R-:W-:Y:S02]  /*0f20*/  DFMA R24, R8, R24, R24 ;  /* 0x000000180818722b */ /* 0x000fe40000000018 */
[----:B------:R-:W-:-:S10]  /*0f30*/  DFMA R8, R26, R8, 1 ;  /* 0x3ff000001a08742b */ /* 0x000fd40000000008 */
[----:B------:R-:W-:Y:S02]  /*0f40*/  FSEL R12, R8, R24, !P0 ;  /* 0x00000018080c7208 */ /* 0x000fe40004000000 */
[----:B------:R-:W-:Y:S02]  /*0f50*/  FSEL R13, R9, R25, !P0 ;  /* 0x00000019090d7208 */ /* 0x000fe40004000000 */
[----:B------:R-:W1:Y:S01]  /*0f60*/  LDC.64 R8, c[0x0][0x390] ;  /* 0x0000e400ff087b82 */ /* 0x000e620000000a00 */
[----:B------:R-:W-:Y:S02]  /*0f70*/  LOP3.LUT P0, RZ, R2, 0x2, RZ, 0xc0, !PT ;  /* 0x0000000202ff7812 */ /* 0x000fe4000780c0ff */
[----:B------:R-:W-:Y:S01]  /*0f80*/  LOP3.LUT R2, R0, 0x1, RZ, 0x3c, !PT ;  /* 0x0000000100027812 */ /* 0x000fe200078e3cff */
[----:B------:R-:W-:-:S10]  /*0f90*/  DADD R10, RZ, -R12 ;  /* 0x00000000ff0a7229 */ /* 0x000fd4000000080c */
[----:B------:R-:W-:Y:S02]  /*0fa0*/  FSEL R10, R12, R10, !P0 ;  /* 0x0000000a0c0a7208 */ /* 0x000fe40004000000 */
[----:B------:R-:W-:Y:S02]  /*0fb0*/  FSEL R11, R13, R11, !P0 ;  /* 0x0000000b0d0b7208 */ /* 0x000fe40004000000 */
[----:B------:R-:W2:Y:S04]  /*0fc0*/  LDC.64 R12, c[0x0][0x388] ;  /* 0x0000e200ff0c7b82 */ /* 0x000ea80000000a00 */
[-C--:B------:R-:W-:Y:S02]  /*0fd0*/  DMUL R18, R4, R10.reuse ;  /* 0x0000000a04127228 */ /* 0x080fe40000000000 */
[C---:B------:R-:W-:Y:S01]  /*0fe0*/  DMUL R16, R6.reuse, R10 ;  /* 0x0000000a06107228 */ /* 0x040fe20000000000 */
[----:B-1----:R-:W-:Y:S01]  /*0ff0*/  LEA.HI R20, R9, R9, RZ, 0x1 ;  /* 0x0000000909147211 */ /* 0x002fe200078f08ff */
[----:B------:R-:W1:Y:S03]  /*1000*/  LDC.64 R10, c[0x0][0x380] ;  /* 0x0000e000ff0a7b82 */ /* 0x000e660000000a00 */
[----:B------:R-:W-:Y:S01]  /*1010*/  LOP3.LUT R20, R20, 0xfffffffe, RZ, 0xc0, !PT ;  /* 0xfffffffe14147812 */ /* 0x000fe200078ec0ff */
[----:B------:R-:W-:-:S02]  /*1020*/  DFMA R18, R6, R22, R18 ;  /* 0x000000160612722b */ /* 0x000fc40000000012 */
[----:B------:R-:W-:Y:S02]  /*1030*/  DFMA R22, R4, R22, -R16 ;  /* 0x000000160416722b */ /* 0x000fe40000000810 */
[----:B------:R-:W3:Y:S01]  /*1040*/  I2F.F64.U32 R16, R2 ;  /* 0x0000000200107312 */ /* 0x000ee20000201800 */
[----:B------:R-:W-:-:S03]  /*1050*/  IMAD.IADD R20, R9, 0x1, -R20 ;  /* 0x0000000109147824 */ /* 0x000fc600078e0a14 */
[C---:B0-----:R-:W-:Y:S01]  /*1060*/  DMUL R18, R14.reuse, R18 ;  /* 0x000000120e127228 */ /* 0x041fe20000000000 */
[----:B------:R-:W-:Y:S01]  /*1070*/  IMAD R3, R20, R8, R3 ;  /* 0x0000000814037224 */ /* 0x000fe200078e0203 */
[----:B------:R-:W-:-:S03]  /*1080*/  DMUL R22, R14, R22 ;  /* 0x000000160e167228 */ /* 0x000fc60000000000 */
[----:B--2---:R-:W-:-:S03]  /*1090*/  IMAD.WIDE.U32 R12, R3, 0x8, R12 ;  /* 0x00000008030c7825 */ /* 0x004fc600078e000c */
[-C--:B---3--:R-:W-:Y:S01]  /*10a0*/  DFMA R18, R6, R16.reuse, R18 ;  /* 0x000000100612722b */ /* 0x088fe20000000012 */
[----:B-1----:R-:W-:Y:S01]  /*10b0*/  IMAD.WIDE.U32 R10, R3, 0x8, R10 ;  /* 0x00000008030a7825 */ /* 0x002fe200078e000a */
[----:B------:R-:W-:-:S05]  /*10c0*/  DFMA R22, R4, R16, R22 ;  /* 0x000000100416722b */ /* 0x000fca0000000016 */
[----:B------:R-:W-:Y:S04]  /*10d0*/  STG.E.64 desc[UR6][R10.64], R18 ;  /* 0x000000120a007986 */ /* 0x000fe8000c101b06 */
[----:B------:R-:W-:Y:S01]  /*10e0*/  STG.E.64 desc[UR6][R12.64], R22 ;  /* 0x000000160c007986 */ /* 0x000fe2000c101b06 */
[----:B------:R-:W-:Y:S05]  /*10f0*/  EXIT ;  /* 0x000000000000794d */ /* 0x000fea0003800000 */
        .weak           $__internal_0_$__cuda_sm20_div_rn_f64_full
        .type           $__internal_0_$__cuda_sm20_div_rn_f64_full,@function
        .size           $__internal_0_$__cuda_sm20_div_rn_f64_full,($_Z9fft_stagePdS_ii$__internal_accurate_pow - $__internal_0_$__cuda_sm20_div_rn_f64_full)
$__internal_0_$__cuda_sm20_div_rn_f64_full:
[C---:B------:R-:W-:Y:S01]  /*1100*/  FSETP.GEU.AND P0, PT, |R11|.reuse, 1.469367938527859385e-39, PT ;  /* 0x001000000b00780b */ /* 0x040fe20003f0e200 */
[----:B------:R-:W-:Y:S01]  /*1110*/  IMAD.MOV.U32 R16, RZ, RZ, 0x1 ;  /* 0x00000001ff107424 */ /* 0x000fe200078e00ff */
[----:B------:R-:W-:Y:S01]  /*1120*/  LOP3.LUT R8, R11, 0x800fffff, RZ, 0xc0, !PT ;  /* 0x800fffff0b087812 */ /* 0x000fe200078ec0ff */
[----:B------:R-:W-:Y:S01]  /*1130*/  IMAD.MOV.U32 R23, RZ, RZ, 0x1ca00000 ;  /* 0x1ca00000ff177424 */ /* 0x000fe200078e00ff */
[C---:B------:R-:W-:Y:S01]  /*1140*/  FSETP.GEU.AND P2, PT, |R13|.reuse, 1.469367938527859385e-39, PT ;  /* 0x001000000d00780b */ /* 0x040fe20003f4e200 */
[----:B------:R-:W-:Y:S01]  /*1150*/  BSSY.RECONVERGENT B1, `(.L_x_11) ;  /* 0x0000052000017945 */ /* 0x000fe20003800200 */
[----:B------:R-:W-:Y:S01]  /*1160*/  LOP3.LUT R9, R8, 0x3ff00000, RZ, 0xfc, !PT ;  /* 0x3ff0000008097812 */ /* 0x000fe200078efcff */
[----:B------:R-:W-:Y:S01]  /*1170*/  IMAD.MOV.U32 R8, RZ, RZ, R10 ;  /* 0x000000ffff087224 */ /* 0x000fe200078e000a */
[----:B------:R-:W-:Y:S02]  /*1180*/  LOP3.LUT R22, R13, 0x7ff00000, RZ, 0xc0, !PT ;  /* 0x7ff000000d167812 */ /* 0x000fe400078ec0ff */
[----:B------:R-:W-:-:S03]  /*1190*/  LOP3.LUT R25, R11, 0x7ff00000, RZ, 0xc0, !PT ;  /* 0x7ff000000b197812 */ /* 0x000fc600078ec0ff */
[----:B------:R-:W-:Y:S01]  /*11a0*/  @!P0 DMUL R8, R10, 8.98846567431157953865e+307 ;  /* 0x7fe000000a088828 */ /* 0x000fe20000000000 */
[C---:B------:R-:W-:Y:S01]  /*11b0*/  ISETP.GE.U32.AND P1, PT, R22.reuse, R25, PT ;  /* 0x000000191600720c */ /* 0x040fe20003f26070 */
[----:B------:R-:W-:Y:S02]  /*11c0*/  IMAD.MOV.U32 R24, RZ, RZ, R22 ;  /* 0x000000ffff187224 */ /* 0x000fe400078e0016 */
[----:B------:R-:W-:Y:S02]  /*11d0*/  @!P2 LOP3.LUT R19, R11, 0x7ff00000, RZ, 0xc0, !PT ;  /* 0x7ff000000b13a812 */ /* 0x000fe400078ec0ff */
[----:B------:R-:W0:Y:S02]  /*11e0*/  MUFU.RCP64H R17, R9 ;  /* 0x0000000900117308 */ /* 0x000e240000001800 */
[----:B------:R-:W-:Y:S02]  /*11f0*/  @!P2 ISETP.GE.U32.AND P3, PT, R22, R19, PT ;  /* 0x000000131600a20c */ /* 0x000fe40003f66070 */
[----:B------:R-:W-:-:S02]  /*1200*/  @!P0 LOP3.LUT R25, R9, 0x7ff00000, RZ, 0xc0, !PT ;  /* 0x7ff0000009198812 */ /* 0x000fc400078ec0ff */
[----:B------:R-:W-:-:S04]  /*1210*/  @!P2 SEL R19, R23, 0x63400000, !P3 ;  /* 0x634000001713a807 */ /* 0x000fc80005800000 */
[----:B------:R-:W-:-:S04]  /*1220*/  @!P2 LOP3.LUT R20, R19, 0x80000000, R13, 0xf8, !PT ;  /* 0x800000001314a812 */ /* 0x000fc800078ef80d */
[----:B------:R-:W-:Y:S01]  /*1230*/  @!P2 LOP3.LUT R21, R20, 0x100000, RZ, 0xfc, !PT ;  /* 0x001000001415a812 */ /* 0x000fe200078efcff */
[----:B------:R-:W-:Y:S01]  /*1240*/  @!P2 IMAD.MOV.U32 R20, RZ, RZ, RZ ;  /* 0x000000ffff14a224 */ /* 0x000fe200078e00ff */
[----:B0-----:R-:W-:-:S08]  /*1250*/  DFMA R14, R16, -R8, 1 ;  /* 0x3ff00000100e742b */ /* 0x001fd00000000808 */
[----:B------:R-:W-:-:S08]  /*1260*/  DFMA R14, R14, R14, R14 ;  /* 0x0000000e0e0e722b */ /* 0x000fd0000000000e */
[----:B------:R-:W-:Y:S01]  /*1270*/  DFMA R16, R16, R14, R16 ;  /* 0x0000000e1010722b */ /* 0x000fe20000000010 */
[----:B------:R-:W-:Y:S01]  /*1280*/  SEL R15, R23, 0x63400000, !P1 ;  /* 0x63400000170f7807 */ /* 0x000fe20004800000 */
[----:B------:R-:W-:-:S03]  /*1290*/  IMAD.MOV.U32 R14, RZ, RZ, R12 ;  /* 0x000000ffff0e7224 */ /* 0x000fc600078e000c */
[----:B------:R-:W-:-:S03]  /*12a0*/  LOP3.LUT R15, R15, 0x800fffff, R13, 0xf8, !PT ;  /* 0x800fffff0f0f7812 */ /* 0x000fc600078ef80d */
[----:B------:R-:W-:-:S03]  /*12b0*/  DFMA R18, R16, -R8, 1 ;  /* 0x3ff000001012742b */ /* 0x000fc60000000808 */
[----:B------:R-:W-:-:S05]  /*12c0*/  @!P2 DFMA R14, R14, 2, -R20 ;  /* 0x400000000e0ea82b */ /* 0x000fca0000000814 */
[----:B------:R-:W-:-:S05]  /*12d0*/  DFMA R18, R16, R18, R16 ;  /* 0x000000121012722b */ /* 0x000fca0000000010 */
[----:B------:R-:W-:-:S03]  /*12e0*/  @!P2 LOP3.LUT R24, R15, 0x7ff00000, RZ, 0xc0, !PT ;  /* 0x7ff000000f18a812 */ /* 0x000fc600078ec0ff */
[----:B------:R-:W-:Y:S02]  /*12f0*/  DMUL R16, R18, R14 ;  /* 0x0000000e12107228 */ /* 0x000fe40000000000 */
[----:B------:R-:W-:-:S05]  /*1300*/  VIADD R26, R24, 0xffffffff ;  /* 0xffffffff181a7836 */ /* 0x000fca0000000000 */
[----:B------:R-:W-:Y:S01]  /*1310*/  ISETP.GT.U32.AND P0, PT, R26, 0x7feffffe, PT ;  /* 0x7feffffe1a00780c */ /* 0x000fe20003f04070 */
[----:B------:R-:W-:Y:S01]  /*1320*/  VIADD R26, R25, 0xffffffff ;  /* 0xffffffff191a7836 */ /* 0x000fe20000000000 */
[----:B------:R-:W-:-:S04]  /*1330*/  DFMA R20, R16, -R8, R14 ;  /* 0x800000081014722b */ /* 0x000fc8000000000e */
[----:B------:R-:W-:-:S04]  /*1340*/  ISETP.GT.U32.OR P0, PT, R26, 0x7feffffe, P0 ;  /* 0x7feffffe1a00780c */ /* 0x000fc80000704470 */
[----:B------:R-:W-:-:S09]  /*1350*/  DFMA R20, R18, R20, R16 ;  /* 0x000000141214722b */ /* 0x000fd20000000010 */
[----:B------:R-:W-:Y:S05]  /*1360*/  @P0 BRA `(.L_x_12) ;  /* 0x00000000006c0947 */ /* 0x000fea0003800000 */
[----:B------:R-:W-:Y:S01]  /*1370*/  LOP3.LUT R13, R11, 0x7ff00000, RZ, 0xc0, !PT ;  /* 0x7ff000000b0d7812 */ /* 0x000fe200078ec0ff */
[----:B------:R-:W-:-:S03]  /*1380*/  IMAD.MOV.U32 R18, RZ, RZ, RZ ;  /* 0x000000ffff127224 */ /* 0x000fc600078e00ff */
[CC--:B------:R-:W-:Y:S02]  /*1390*/  VIADDMNMX R12, R22.reuse, -R13.reuse, 0xb9600000, !PT ;  /* 0xb9600000160c7446 */ /* 0x0c0fe4000780090d */
[----:B------:R-:W-:Y:S02]  /*13a0*/  ISETP.GE.U32.AND P0, PT, R22, R13, PT ;  /* 0x0000000d1600720c */ /* 0x000fe40003f06070 */
[----:B------:R-:W-:Y:S02]  /*13b0*/  VIMNMX R12, PT, PT, R12, 0x46a00000, PT ;  /* 0x46a000000c0c7848 */ /* 0x000fe40003fe0100 */
[----:B------:R-:W-:-:S05]  /*13c0*/  SEL R23, R23, 0x63400000, !P0 ;  /* 0x6340000017177807 */ /* 0x000fca0004000000 */
[----:B------:R-:W-:-:S04]  /*13d0*/  IMAD.IADD R12, R12, 0x1, -R23 ;  /* 0x000000010c0c7824 */ /* 0x000fc800078e0a17 */
[----:B------:R-:W-:-:S06]  /*13e0*/  VIADD R19, R12, 0x7fe00000 ;  /* 0x7fe000000c137836 */ /* 0x000fcc0000000000 */
[----:B------:R-:W-:-:S10]  /*13f0*/  DMUL R16, R20, R18 ;  /* 0x0000001214107228 */ /* 0x000fd40000000000 */
[----:B------:R-:W-:-:S13]  /*1400*/  FSETP.GTU.AND P0, PT, |R17|, 1.469367938527859385e-39, PT ;  /* 0x001000001100780b */ /* 0x000fda0003f0c200 */
[----:B------:R-:W-:Y:S05]  /*1410*/  @P0 BRA `(.L_x_13) ;  /* 0x0000000000940947 */ /* 0x000fea0003800000 */
[----:B------:R-:W-:Y:S01]  /*1420*/  DFMA R8, R20, -R8, R14 ;  /* 0x800000081408722b */ /* 0x000fe2000000000e */
[----:B------:R-:W-:-:S09]  /*1430*/  IMAD.MOV.U32 R18, RZ, RZ, RZ ;  /* 0x000000ffff127224 */ /* 0x000fd200078e00ff */
[C---:B------:R-:W-:Y:S02]  /*1440*/  FSETP.NEU.AND P0, PT, R9.reuse, RZ, PT ;  /* 0x000000ff0900720b */ /* 0x040fe40003f0d000 */
[----:B------:R-:W-:-:S04]  /*1450*/  LOP3.LUT R11, R9, 0x80000000, R11, 0x48, !PT ;  /* 0x80000000090b7812 */ /* 0x000fc800078e480b */
[----:B------:R-:W-:-:S07]  /*1460*/  LOP3.LUT R19, R11, R19, RZ, 0xfc, !PT ;  /* 0x000000130b137212 */ /* 0x000fce00078efcff */
[----:B------:R-:W-:Y:S05]  /*1470*/  @!P0 BRA `(.L_x_13) ;  /* 0x00000000007c8947 */ /* 0x000fea0003800000 */
[----:B------:R-:W-:Y:S01]  /*1480*/  IMAD.MOV R9, RZ, RZ, -R12 ;  /* 0x000000ffff097224 */ /* 0x000fe200078e0a0c */
[----:B------:R-:W-:Y:S01]  /*1490*/  DMUL.RP R18, R20, R18 ;  /* 0x0000001214127228 */ /* 0x000fe20000008000 */
[----:B------:R-:W-:-:S06]  /*14a0*/  IMAD.MOV.U32 R8, RZ, RZ, RZ ;  /* 0x000000ffff087224 */ /* 0x000fcc00078e00ff */
[----:B------:R-:W-:-:S03]  /*14b0*/  DFMA R8, R16, -R8, R20 ;  /* 0x800000081008722b */ /* 0x000fc60000000014 */
[----:B------:R-:W-:-:S03]  /*14c0*/  LOP3.LUT R11, R19, R11, RZ, 0x3c, !PT ;  /* 0x0000000b130b7212 */ /* 0x000fc600078e3cff */
[----:B------:R-:W-:-:S04]  /*14d0*/  IADD3 R8, PT, PT, -R12, -0x43300000, RZ ;  /* 0xbcd000000c087810 */ /* 0x000fc80007ffe1ff */
[----:B------:R-:W-:-:S04]  /*14e0*/  FSETP.NEU.AND P0, PT, |R9|, R8, PT ;  /* 0x000000080900720b */ /* 0x000fc80003f0d200 */
[----:B------:R-:W-:Y:S02]  /*14f0*/  FSEL R16, R18, R16, !P0 ;  /* 0x0000001012107208 */ /* 0x000fe40004000000 */
[----:B------:R-:W-:Y:S01]  /*1500*/  FSEL R17, R11, R17, !P0 ;  /* 0x000000110b117208 */ /* 0x000fe20004000000 */
[----:B------:R-:W-:Y:S06]  /*1510*/  BRA `(.L_x_13) ;  /* 0x0000000000547947 */ /* 0x000fec0003800000 */
.L_x_12:
[----:B------:R-:W-:-:S14]  /*1520*/  DSETP.NAN.AND P0, PT, R12, R12, PT ;  /* 0x0000000c0c00722a */ /* 0x000fdc0003f08000 */
[----:B------:R-:W-:Y:S05]  /*1530*/  @P0 BRA `(.L_x_14) ;  /* 0x0000000000440947 */ /* 0x000fea0003800000 */
[----:B------:R-:W-:-:S14]  /*1540*/  DSETP.NAN.AND P0, PT, R10, R10, PT ;  /* 0x0000000a0a00722a */ /* 0x000fdc0003f08000 */
[----:B------:R-:W-:Y:S05]  /*1550*/  @P0 BRA `(.L_x_15) ;  /* 0x0000000000300947 */ /* 0x000fea0003800000 */
[----:B------:R-:W-:Y:S01]  /*1560*/  ISETP.NE.AND P0, PT, R24, R25, PT ;  /* 0x000000191800720c */ /* 0x000fe20003f05270 */
[----:B------:R-:W-:Y:S02]  /*1570*/  IMAD.MOV.U32 R16, RZ, RZ, 0x0 ;  /* 0x00000000ff107424 */ /* 0x000fe400078e00ff */
[----:B------:R-:W-:-:S10]  /*1580*/  IMAD.MOV.U32 R17, RZ, RZ, -0x80000 ;  /* 0xfff80000ff117424 */ /* 0x000fd400078e00ff */
[----:B------:R-:W-:Y:S05]  /*1590*/  @!P0 BRA `(.L_x_13) ;  /* 0x0000000000348947 */ /* 0x000fea0003800000 */
[----:B------:R-:W-:Y:S02]  /*15a0*/  ISETP.NE.AND P0, PT, R24, 0x7ff00000, PT ;  /* 0x7ff000001800780c */ /* 0x000fe40003f05270 */
[----:B------:R-:W-:Y:S02]  /*15b0*/  LOP3.LUT R17, R13, 0x80000000, R11, 0x48, !PT ;  /* 0x800000000d117812 */ /* 0x000fe400078e480b */
[----:B------:R-:W-:-:S13]  /*15c0*/  ISETP.EQ.OR P0, PT, R25, RZ, !P0 ;  /* 0x000000ff1900720c */ /* 0x000fda0004702670 */
[----:B------:R-:W-:Y:S01]  /*15d0*/  @P0 LOP3.LUT R8, R17, 0x7ff00000, RZ, 0xfc, !PT ;  /* 0x7ff0000011080812 */ /* 0x000fe200078efcff */
[----:B------:R-:W-:Y:S02]  /*15e0*/  @!P0 IMAD.MOV.U32 R16, RZ, RZ, RZ ;  /* 0x000000ffff108224 */ /* 0x000fe400078e00ff */
[----:B------:R-:W-:Y:S02]  /*15f0*/  @P0 IMAD.MOV.U32 R16, RZ, RZ, RZ ;  /* 0x000000ffff100224 */ /* 0x000fe400078e00ff */
[----:B------:R-:W-:Y:S01]  /*1600*/  @P0 IMAD.MOV.U32 R17, RZ, RZ, R8 ;  /* 0x000000ffff110224 */ /* 0x000fe200078e0008 */
[----:B------:R-:W-:Y:S06]  /*1610*/  BRA `(.L_x_13) ;  /* 0x0000000000147947 */ /* 0x000fec0003800000 */
.L_x_15:
[----:B------:R-:W-:Y:S01]  /*1620*/  LOP3.LUT R17, R11, 0x80000, RZ, 0xfc, !PT ;  /* 0x000800000b117812 */ /* 0x000fe200078efcff */
[----:B------:R-:W-:Y:S01]  /*1630*/  IMAD.MOV.U32 R16, RZ, RZ, R10 ;  /* 0x000000ffff107224 */ /* 0x000fe200078e000a */
[----:B------:R-:W-:Y:S06]  /*1640*/  BRA `(.L_x_13) ;  /* 0x0000000000087947 */ /* 0x000fec0003800000 */
.L_x_14:
[----:B------:R-:W-:Y:S01]  /*1650*/  LOP3.LUT R17, R13, 0x80000, RZ, 0xfc, !PT ;  /* 0x000800000d117812 */ /* 0x000fe200078efcff */
[----:B------:R-:W-:-:S07]  /*1660*/  IMAD.MOV.U32 R16, RZ, RZ, R12 ;  /* 0x000000ffff107224 */ /* 0x000fce00078e000c */
.L_x_13:
[----:B------:R-:W-:Y:S05]  /*1670*/  BSYNC.RECONVERGENT B1 ;  /* 0x0000000000017941 */ /* 0x000fea0003800200 */
.L_x_11:
[----:B------:R-:W-:Y:S02]  /*1680*/  IMAD.MOV.U32 R8, RZ, RZ, R2 ;  /* 0x000000ffff087224 */ /* 0x000fe400078e0002 */
[----:B------:R-:W-:Y:S02]  /*1690*/  IMAD.MOV.U32 R9, RZ, RZ, 0x0 ;  /* 0x00000000ff097424 */ /* 0x000fe400078e00ff */
[----:B------:R-:W-:Y:S02]  /*16a0*/  IMAD.MOV.U32 R20, RZ, RZ, R16 ;  /* 0x000000ffff147224 */ /* 0x000fe400078e0010 */
[----:B------:R-:W-:Y:S01]  /*16b0*/  IMAD.MOV.U32 R21, RZ, RZ, R17 ;  /* 0x000000ffff157224 */ /* 0x000fe200078e0011 */
[----:B------:R-:W-:Y:S06]  /*16c0*/  RET.REL.NODEC R8 `(_Z9fft_stagePdS_ii) ;  /* 0xffffffe8084c7950 */ /* 0x000fec0003c3ffff */
        .type           $_Z9fft_stagePdS_ii$__internal_accurate_pow,@function
        .size           $_Z9fft_stagePdS_ii$__internal_accurate_pow,($_Z9fft_stagePdS_ii$__internal_trig_reduction_slowpathd - $_Z9fft_stagePdS_ii$__internal_accurate_pow)
$_Z9fft_stagePdS_ii$__internal_accurate_pow:
[----:B------:R-:W-:Y:S01]  /*16d0*/  ISETP.GT.U32.AND P1, PT, R29, 0xfffff, PT ;  /* 0x000fffff1d00780c */ /* 0x000fe20003f24070 */
[----:B------:R-:W-:Y:S01]  /*16e0*/  IMAD.U32 R10, RZ, RZ, UR4 ;  /* 0x00000004ff0a7e24 */ /* 0x000fe2000f8e00ff */
[----:B------:R-:W-:Y:S01]  /*16f0*/  UMOV UR8, 0x7d2cafe2 ;  /* 0x7d2cafe200087882 */ /* 0x000fe20000000000 */
[----:B------:R-:W-:Y:S01]  /*1700*/  IMAD.MOV.U32 R11, RZ, RZ, R29 ;  /* 0x000000ffff0b7224 */ /* 0x000fe200078e001d */
[----:B------:R-:W-:Y:S01]  /*1710*/  UMOV UR9, 0x3eb0f5ff ;  /* 0x3eb0f5ff00097882 */ /* 0x000fe20000000000 */
[----:B------:R-:W-:Y:S01]  /*1720*/  IMAD.U32 R12, RZ, RZ, UR4 ;  /* 0x00000004ff0c7e24 */ /* 0x000fe2000f8e00ff */
[----:B------:R-:W-:Y:S01]  /*1730*/  UMOV UR10, 0x3b39803f ;  /* 0x3b39803f000a7882 */ /* 0x000fe20000000000 */
[----:B------:R-:W-:Y:S01]  /*1740*/  IMAD.MOV.U32 R14, RZ, RZ, 0x41ad3b5a ;  /* 0x41ad3b5aff0e7424 */ /* 0x000fe200078e00ff */
[----:B------:R-:W-:Y:S01]  /*1750*/  UMOV UR11, 0x3c7abc9e ;  /* 0x3c7abc9e000b7882 */ /* 0x000fe20000000000 */
[----:B------:R-:W-:-:S04]  /*1760*/  IMAD.MOV.U32 R15, RZ, RZ, 0x3ed0f5d2 ;  /* 0x3ed0f5d2ff0f7424 */ /* 0x000fc800078e00ff */
[----:B------:R-:W-:Y:S01]  /*1770*/  @!P1 DMUL R20, R10, 1.80143985094819840000e+16 ;  /* 0x435000000a149828 */ /* 0x000fe20000000000 */
[--C-:B------:R-:W-:Y:S01]  /*1780*/  IMAD.MOV.U32 R10, RZ, RZ, R29.reuse ;  /* 0x000000ffff0a7224 */ /* 0x100fe200078e001d */
[----:B------:R-:W-:-:S08]  /*1790*/  SHF.R.U32.HI R29, RZ, 0x14, R29 ;  /* 0x00000014ff1d7819 */ /* 0x000fd0000001161d */
[----:B------:R-:W-:Y:S01]  /*17a0*/  @!P1 IMAD.MOV.U32 R10, RZ, RZ, R21 ;  /* 0x000000ffff0a9224 */ /* 0x000fe200078e0015 */
[----:B------:R-:W-:Y:S01]  /*17b0*/  @!P1 LEA.HI R29, R21, 0xffffffca, RZ, 0xc ;  /* 0xffffffca151d9811 */ /* 0x000fe200078f60ff */
[----:B------:R-:W-:-:S03]  /*17c0*/  @!P1 IMAD.MOV.U32 R12, RZ, RZ, R20 ;  /* 0x000000ffff0c9224 */ /* 0x000fc600078e0014 */
[----:B------:R-:W-:-:S04]  /*17d0*/  LOP3.LUT R10, R10, 0x800fffff, RZ, 0xc0, !PT ;  /* 0x800fffff0a0a7812 */ /* 0x000fc800078ec0ff */
[----:B------:R-:W-:Y:S01]  /*17e0*/  LOP3.LUT R13, R10, 0x3ff00000, RZ, 0xfc, !PT ;  /* 0x3ff000000a0d7812 */ /* 0x000fe200078efcff */
[----:B------:R-:W-:-:S03]  /*17f0*/  IMAD.MOV.U32 R10, RZ, RZ, RZ ;  /* 0x000000ffff0a7224 */ /* 0x000fc600078e00ff */
[----:B------:R-:W-:-:S13]  /*1800*/  ISETP.GE.U32.AND P2, PT, R13, 0x3ff6a09f, PT ;  /* 0x3ff6a09f0d00780c */ /* 0x000fda0003f46070 */
[----:B------:R-:W-:-:S04]  /*1810*/  @P2 VIADD R11, R13, 0xfff00000 ;  /* 0xfff000000d0b2836 */ /* 0x000fc80000000000 */
[----:B------:R-:W-:-:S06]  /*1820*/  @P2 IMAD.MOV.U32 R13, RZ, RZ, R11 ;  /* 0x000000ffff0d2224 */ /* 0x000fcc00078e000b */
[C---:B------:R-:W-:Y:S02]  /*1830*/  DADD R18, R12.reuse, 1 ;  /* 0x3ff000000c127429 */ /* 0x040fe40000000000 */
[----:B------:R-:W-:-:S04]  /*1840*/  DADD R12, R12, -1 ;  /* 0xbff000000c0c7429 */ /* 0x000fc80000000000 */
[----:B------:R-:W0:Y:S02]  /*1850*/  MUFU.RCP64H R11, R19 ;  /* 0x00000013000b7308 */ /* 0x000e240000001800 */
[----:B0-----:R-:W-:-:S08]  /*1860*/  DFMA R16, -R18, R10, 1 ;  /* 0x3ff000001210742b */ /* 0x001fd0000000010a */
[----:B------:R-:W-:-:S08]  /*1870*/  DFMA R16, R16, R16, R16 ;  /* 0x000000101010722b */ /* 0x000fd00000000010 */
[----:B------:R-:W-:-:S08]  /*1880*/  DFMA R16, R10, R16, R10 ;  /* 0x000000100a10722b */ /* 0x000fd0000000000a */
[----:B------:R-:W-:-:S08]  /*1890*/  DMUL R10, R12, R16 ;  /* 0x000000100c0a7228 */ /* 0x000fd00000000000 */
[----:B------:R-:W-:-:S08]  /*18a0*/  DFMA R10, R12, R16, R10 ;  /* 0x000000100c0a722b */ /* 0x000fd0000000000a */
[----:B------:R-:W-:-:S08]  /*18b0*/  DMUL R22, R10, R10 ;  /* 0x0000000a0a167228 */ /* 0x000fd00000000000 */
[----:B------:R-:W-:Y:S01]  /*18c0*/  DFMA R14, R22, UR8, R14 ;  /* 0x00000008160e7c2b */ /* 0x000fe2000800000e */
[----:B------:R-:W-:Y:S01]  /*18d0*/  UMOV UR8, 0x75488a3f ;  /* 0x75488a3f00087882 */ /* 0x000fe20000000000 */
[----:B------:R-:W-:-:S06]  /*18e0*/  UMOV UR9, 0x3ef3b20a ;  /* 0x3ef3b20a00097882 */ /* 0x000fcc0000000000 */
[----:B------:R-:W-:Y:S01]  /*18f0*/  DFMA R18, R22, R14, UR8 ;  /* 0x0000000816127e2b */ /* 0x000fe2000800000e */
[----:B------:R-:W-:Y:S01]  /*1900*/  UMOV UR8, 0xe4faecd5 ;  /* 0xe4faecd500087882 */ /* 0x000fe20000000000 */
[----:B------:R-:W-:Y:S01]  /*1910*/  UMOV UR9, 0x3f1745cd ;  /* 0x3f1745cd00097882 */ /* 0x000fe20000000000 */
[----:B------:R-:W-:-:S05]  /*1920*/  DADD R14, R12, -R10 ;  /* 0x000000000c0e7229 */ /* 0x000fca000000080a */
[----:B------:R-:W-:Y:S01]  /*1930*/  DFMA R18, R22, R18, UR8 ;  /* 0x0000000816127e2b */ /* 0x000fe20008000012 */
[----:B------:R-:W-:Y:S01]  /*1940*/  UMOV UR8, 0x258a578b ;  /* 0x258a578b00087882 */ /* 0x000fe20000000000 */
[----:B------:R-:W-:Y:S01]  /*1950*/  UMOV UR9, 0x3f3c71c7 ;  /* 0x3f3c71c700097882 */ /* 0x000fe20000000000 */
[----:B------:R-:W-:-:S05]  /*1960*/  DADD R14, R14, R14 ;  /* 0x000000000e0e7229 */ /* 0x000fca000000000e */
[----:B------:R-:W-:Y:S01]  /*1970*/  DFMA R18, R22, R18, UR8 ;  /* 0x0000000816127e2b */ /* 0x000fe20008000012 */
[----:B------:R-:W-:Y:S01]  /*1980*/  UMOV UR8, 0x9242b910 ;  /* 0x9242b91000087882 */ /* 0x000fe20000000000 */
[----:B------:R-:W-:Y:S01]  /*1990*/  UMOV UR9, 0x3f624924 ;  /* 0x3f62492400097882 */ /* 0x000fe20000000000 */
[----:B------:R-:W-:-:S05]  /*19a0*/  DFMA R14, R12, -R10, R14 ;  /* 0x8000000a0c0e722b */ /* 0x000fca000000000e */
[----:B------:R-:W-:Y:S01]  /*19b0*/  DFMA R18, R22, R18, UR8 ;  /* 0x0000000816127e2b */ /* 0x000fe20008000012 */
[----:B------:R-:W-:Y:S01]  /*19c0*/  UMOV UR8, 0x99999dfb ;  /* 0x99999dfb00087882 */ /* 0x000fe20000000000 */
[----:B------:R-:W-:Y:S01]  /*19d0*/  UMOV UR9, 0x3f899999 ;  /* 0x3f89999900097882 */ /* 0x000fe20000000000 */
[----:B------:R-:W-:-:S05]  /*19e0*/  DMUL R14, R16, R14 ;  /* 0x0000000e100e7228 */ /* 0x000fca0000000000 */
[----:B------:R-:W-:Y:S01]  /*19f0*/  DFMA R18, R22, R18, UR8 ;  /* 0x0000000816127e2b */ /* 0x000fe20008000012 */
[----:B------:R-:W-:Y:S01]  /*1a00*/  UMOV UR8, 0x55555555 ;  /* 0x5555555500087882 */ /* 0x000fe20000000000 */
[----:B------:R-:W-:-:S03]  /*1a10*/  UMOV UR9, 0x3fb55555 ;  /* 0x3fb5555500097882 */ /* 0x000fc60000000000 */
[----:B------:R-:W-:Y:S02]  /*1a20*/  VIADD R21, R15, 0x100000 ;  /* 0x001000000f157836 */ /* 0x000fe40000000000 */
[----:B------:R-:W-:Y:S01]  /*1a30*/  IMAD.MOV.U32 R20, RZ, RZ, R14 ;  /* 0x000000ffff147224 */ /* 0x000fe200078e000e */
[----:B------:R-:W-:-:S08]  /*1a40*/  DFMA R12, R22, R18, UR8 ;  /* 0x00000008160c7e2b */ /* 0x000fd00008000012 */
[----:B------:R-:W-:Y:S01]  /*1a50*/  DADD R16, -R12, UR8 ;  /* 0x000000080c107e29 */ /* 0x000fe20008000100 */
[----:B------:R-:W-:Y:S01]  /*1a60*/  UMOV UR8, 0xb9e7b0 ;  /* 0x00b9e7b000087882 */ /* 0x000fe20000000000 */
[----:B------:R-:W-:-:S06]  /*1a70*/  UMOV UR9, 0x3c46a4cb ;  /* 0x3c46a4cb00097882 */ /* 0x000fcc0000000000 */
[----:B------:R-:W-:Y:S02]  /*1a80*/  DFMA R16, R22, R18, R16 ;  /* 0x000000121610722b */ /* 0x000fe40000000010 */
[----:B------:R-:W-:-:S06]  /*1a90*/  DMUL R18, R10, R10 ;  /* 0x0000000a0a127228 */ /* 0x000fcc0000000000 */
[----:B------:R-:W-:Y:S01]  /*1aa0*/  DADD R16, R16, -UR8 ;  /* 0x8000000810107e29 */ /* 0x000fe20008000000 */
[----:B------:R-:W-:Y:S01]  /*1ab0*/  UMOV UR8, 0x80000000 ;  /* 0x8000000000087882 */ /* 0x000fe20000000000 */
[----:B------:R-:W-:Y:S01]  /*1ac0*/  DFMA R22, R10, R10, -R18 ;  /* 0x0000000a0a16722b */ /* 0x000fe20000000812 */
[----:B------:R-:W-:-:S07]  /*1ad0*/  UMOV UR9, 0x43300000 ;  /* 0x4330000000097882 */ /* 0x000fce0000000000 */
[C---:B------:R-:W-:Y:S02]  /*1ae0*/  DFMA R20, R10.reuse, R20, R22 ;  /* 0x000000140a14722b */ /* 0x040fe40000000016 */
[----:B------:R-:W-:-:S08]  /*1af0*/  DMUL R22, R10, R18 ;  /* 0x000000120a167228 */ /* 0x000fd00000000000 */
[----:B------:R-:W-:-:S08]  /*1b00*/  DFMA R24, R10, R18, -R22 ;  /* 0x000000120a18722b */ /* 0x000fd00000000816 */
[----:B------:R-:W-:Y:S02]  /*1b10*/  DFMA R24, R14, R18, R24 ;  /* 0x000000120e18722b */ /* 0x000fe40000000018 */
[----:B------:R-:W-:-:S06]  /*1b20*/  DADD R18, R12, R16 ;  /* 0x000000000c127229 */ /* 0x000fcc0000000010 */
[----:B------:R-:W-:Y:S02]  /*1b30*/  DFMA R20, R10, R20, R24 ;  /* 0x000000140a14722b */ /* 0x000fe40000000018 */
[----:B------:R-:W-:-:S08]  /*1b40*/  DADD R24, R12, -R18 ;  /* 0x000000000c187229 */ /* 0x000fd00000000812 */
[----:B------:R-:W-:Y:S02]  /*1b50*/  DADD R24, R16, R24 ;  /* 0x0000000010187229 */ /* 0x000fe40000000018 */
[----:B------:R-:W-:-:S08]  /*1b60*/  DMUL R16, R18, R22 ;  /* 0x0000001612107228 */ /* 0x000fd00000000000 */
[----:B------:R-:W-:-:S08]  /*1b70*/  DFMA R12, R18, R22, -R16 ;  /* 0x00000016120c722b */ /* 0x000fd00000000810 */
[----:B------:R-:W-:-:S08]  /*1b80*/  DFMA R12, R18, R20, R12 ;  /* 0x00000014120c722b */ /* 0x000fd0000000000c */
[----:B------:R-:W-:-:S08]  /*1b90*/  DFMA R24, R24, R22, R12 ;  /* 0x000000161818722b */ /* 0x000fd0000000000c */
[----:B------:R-:W-:-:S08]  /*1ba0*/  DADD R18, R16, R24 ;  /* 0x0000000010127229 */ /* 0x000fd00000000018 */
[--C-:B------:R-:W-:Y:S02]  /*1bb0*/  DADD R12, R10, R18.reuse ;  /* 0x000000000a0c7229 */ /* 0x100fe40000000012 */
[----:B------:R-:W-:-:S06]  /*1bc0*/  DADD R16, R16, -R18 ;  /* 0x0000000010107229 */ /* 0x000fcc0000000812 */
[----:B------:R-:W-:Y:S02]  /*1bd0*/  DADD R10, R10, -R12 ;  /* 0x000000000a0a7229 */ /* 0x000fe4000000080c */
[----:B------:R-:W-:-:S06]  /*1be0*/  DADD R16, R24, R16 ;  /* 0x0000000018107229 */ /* 0x000fcc0000000010 */
[----:B------:R-:W-:-:S08]  /*1bf0*/  DADD R10, R18, R10 ;  /* 0x00000000120a7229 */ /* 0x000fd0000000000a */
[----:B------:R-:W-:Y:S01]  /*1c00*/  DADD R10, R16, R10 ;  /* 0x00000000100a7229 */ /* 0x000fe2000000000a */
[C---:B------:R-:W-:Y:S02]  /*1c10*/  VIADD R16, R29.reuse, 0xfffffc01 ;  /* 0xfffffc011d107836 */ /* 0x040fe40000000000 */
[----:B------:R-:W-:Y:S02]  /*1c20*/  @P2 VIADD R16, R29, 0xfffffc02 ;  /* 0xfffffc021d102836 */ /* 0x000fe40000000000 */
[----:B------:R-:W-:-:S03]  /*1c30*/  IMAD.MOV.U32 R29, RZ, RZ, R27 ;  /* 0x000000ffff1d7224 */ /* 0x000fc600078e001b */
[----:B------:R-:W-:Y:S01]  /*1c40*/  DADD R18, R14, R10 ;  /* 0x000000000e127229 */ /* 0x000fe2000000000a */
[----:B------:R-:W-:Y:S01]  /*1c50*/  LOP3.LUT R14, R16, 0x80000000, RZ, 0x3c, !PT ;  /* 0x80000000100e7812 */ /* 0x000fe200078e3cff */
[----:B------:R-:W-:-:S06]  /*1c60*/  IMAD.MOV.U32 R15, RZ, RZ, 0x43300000 ;  /* 0x43300000ff0f7424 */ /* 0x000fcc00078e00ff */
[----:B------:R-:W-:Y:S02]  /*1c70*/  DADD R16, R12, R18 ;  /* 0x000000000c107229 */ /* 0x000fe40000000012 */
[----:B------:R-:W-:Y:S01]  /*1c80*/  DADD R14, R14, -UR8 ;  /* 0x800000080e0e7e29 */ /* 0x000fe20008000000 */
[----:B------:R-:W-:Y:S01]  /*1c90*/  UMOV UR8, 0xfefa39ef ;  /* 0xfefa39ef00087882 */ /* 0x000fe20000000000 */
[----:B------:R-:W-:-:S04]  /*1ca0*/  UMOV UR9, 0x3fe62e42 ;  /* 0x3fe62e4200097882 */ /* 0x000fc80000000000 */
[--C-:B------:R-:W-:Y:S02]  /*1cb0*/  DADD R20, R12, -R16.reuse ;  /* 0x000000000c147229 */ /* 0x100fe40000000810 */
[----:B------:R-:W-:-:S06]  /*1cc0*/  DFMA R10, R14, UR8, R16 ;  /* 0x000000080e0a7c2b */ /* 0x000fcc0008000010 */
[----:B------:R-:W-:Y:S02]  /*1cd0*/  DADD R20, R18, R20 ;  /* 0x0000000012147229 */ /* 0x000fe40000000014 */
[----:B------:R-:W-:Y:S01]  /*1ce0*/  DFMA R12, R14, -UR8, R10 ;  /* 0x800000080e0c7c2b */ /* 0x000fe2000800000a */
[----:B------:R-:W-:Y:S01]  /*1cf0*/  LOP3.LUT R19, R29, 0xff0fffff, RZ, 0xc0, !PT ;  /* 0xff0fffff1d137812 */ /* 0x000fe200078ec0ff */
[----:B------:R-:W-:-:S06]  /*1d00*/  IMAD.MOV.U32 R18, RZ, RZ, R28 ;  /* 0x000000ffff127224 */ /* 0x000fcc00078e001c */
[----:B------:R-:W-:-:S08]  /*1d10*/  DADD R12, -R16, R12 ;  /* 0x00000000100c7229 */ /* 0x000fd0000000010c */
[----:B------:R-:W-:-:S08]  /*1d20*/  DADD R12, R20, -R12 ;  /* 0x00000000140c7229 */ /* 0x000fd0000000080c */
[----:B------:R-:W-:Y:S01]  /*1d30*/  DFMA R14, R14, UR10, R12 ;  /* 0x0000000a0e0e7c2b */ /* 0x000fe2000800000c */
[----:B------:R-:W-:-:S05]  /*1d40*/  IMAD.SHL.U32 R12, R29, 0x2, RZ ;  /* 0x000000021d0c7824 */ /* 0x000fca00078e00ff */
[----:B------:R-:W-:Y:S02]  /*1d50*/  ISETP.GT.U32.AND P1, PT, R12, -0x2000001, PT ;  /* 0xfdffffff0c00780c */ /* 0x000fe40003f24070 */
[----:B------:R-:W-:Y:S02]  /*1d60*/  DADD R12, R10, R14 ;  /* 0x000000000a0c7229 */ /* 0x000fe4000000000e */
[----:B------:R-:W-:-:S06]  /*1d70*/  SEL R19, R19, R29, P1 ;  /* 0x0000001d13137207 */ /* 0x000fcc0000800000 */
[----:B------:R-:W-:Y:S02]  /*1d80*/  DADD R10, R10, -R12 ;  /* 0x000000000a0a7229 */ /* 0x000fe4000000080c */
[----:B------:R-:W-:-:S06]  /*1d90*/  DMUL R20, R12, R18 ;  /* 0x000000120c147228 */ /* 0x000fcc0000000000 */
[----:B------:R-:W-:Y:S02]  /*1da0*/  DADD R10, R14, R10 ;  /* 0x000000000e0a7229 */ /* 0x000fe4000000000a */
[----:B------:R-:W-:-:S08]  /*1db0*/  DFMA R12, R12, R18, -R20 ;  /* 0x000000120c0c722b */ /* 0x000fd00000000814 */
[----:B------:R-:W-:Y:S01]  /*1dc0*/  DFMA R18, R10, R18, R12 ;  /* 0x000000120a12722b */ /* 0x000fe2000000000c */
[----:B------:R-:W-:Y:S02]  /*1dd0*/  IMAD.MOV.U32 R10, RZ, RZ, 0x652b82fe ;  /* 0x652b82feff0a7424 */ /* 0x000fe400078e00ff */
[----:B------:R-:W-:-:S05]  /*1de0*/  IMAD.MOV.U32 R11, RZ, RZ, 0x3ff71547 ;  /* 0x3ff71547ff0b7424 */ /* 0x000fca00078e00ff */
[----:B------:R-:W-:-:S08]  /*1df0*/  DADD R12, R20, R18 ;  /* 0x00000000140c7229 */ /* 0x000fd00000000012 */
[----:B------:R-:W-:Y:S02]  /*1e00*/  DFMA R10, R12, R10, 6.75539944105574400000e+15 ;  /* 0x433800000c0a742b */ /* 0x000fe4000000000a */
[----:B------:R-:W-:Y:S01]  /*1e10*/  FSETP.GEU.AND P1, PT, |R13|, 4.1917929649353027344, PT ;  /* 0x4086232b0d00780b */ /* 0x000fe20003f2e200 */
[----:B------:R-:W-:-:S05]  /*1e20*/  DADD R20, R20, -R12 ;  /* 0x0000000014147229 */ /* 0x000fca000000080c */
[----:B------:R-:W-:-:S03]  /*1e30*/  DADD R16, R10, -6.75539944105574400000e+15 ;  /* 0xc33800000a107429 */ /* 0x000fc60000000000 */
[----:B------:R-:W-:-:S05]  /*1e40*/  DADD R18, R18, R20 ;  /* 0x0000000012127229 */ /* 0x000fca0000000014 */
[----:B------:R-:W-:Y:S01]  /*1e50*/  DFMA R14, R16, -UR8, R12 ;  /* 0x80000008100e7c2b */ /* 0x000fe2000800000c */
[----:B------:R-:W-:Y:S01]  /*1e60*/  UMOV UR8, 0x3b39803f ;  /* 0x3b39803f00087882 */ /* 0x000fe20000000000 */
[----:B------:R-:W-:-:S06]  /*1e70*/  UMOV UR9, 0x3c7abc9e ;  /* 0x3c7abc9e00097882 */ /* 0x000fcc0000000000 */
[----:B------:R-:W-:Y:S01]  /*1e80*/  DFMA R14, R16, -UR8, R14 ;  /* 0x80000008100e7c2b */ /* 0x000fe2000800000e */
[----:B------:R-:W-:Y:S01]  /*1e90*/  UMOV UR8, 0x69ce2bdf ;  /* 0x69ce2bdf00087882 */ /* 0x000fe20000000000 */
[----:B------:R-:W-:Y:S01]  /*1ea0*/  IMAD.MOV.U32 R16, RZ, RZ, -0x35dec16 ;  /* 0xfca213eaff107424 */ /* 0x000fe200078e00ff */
[----:B------:R-:W-:Y:S01]  /*1eb0*/  UMOV UR9, 0x3e5ade15 ;  /* 0x3e5ade1500097882 */ /* 0x000fe20000000000 */
[----:B------:R-:W-:-:S06]  /*1ec0*/  IMAD.MOV.U32 R17, RZ, RZ, 0x3e928af3 ;  /* 0x3e928af3ff117424 */ /* 0x000fcc00078e00ff */
[----:B------:R-:W-:Y:S01]  /*1ed0*/  DFMA R16, R14, UR8, R16 ;  /* 0x000000080e107c2b */ /* 0x000fe20008000010 */
[----:B------:R-:W-:Y:S01]  /*1ee0*/  UMOV UR8, 0x62401315 ;  /* 0x6240131500087882 */ /* 0x000fe20000000000 */
[----:B------:R-:W-:-:S06]  /*1ef0*/  UMOV UR9, 0x3ec71dee ;  /* 0x3ec71dee00097882 */ /* 0x000fcc0000000000 */
[----:B------:R-:W-:Y:S01]  /*1f00*/  DFMA R16, R14, R16, UR8 ;  /* 0x000000080e107e2b */ /* 0x000fe20008000010 */
        /* <DEDUP_REMOVED lines=20> */
[----:B------:R-:W-:-:S08]  /*2050*/  DFMA R16, R14, R16, UR8 ;  /* 0x000000080e107e2b */ /* 0x000fd00008000010 */
[----:B------:R-:W-:-:S08]  /*2060*/  DFMA R16, R14, R16, 1 ;  /* 0x3ff000000e10742b */ /* 0x000fd00000000010 */
[----:B------:R-:W-:-:S10]  /*2070*/  DFMA R16, R14, R16, 1 ;  /* 0x3ff000000e10742b */ /* 0x000fd40000000010 */
[----:B------:R-:W-:Y:S02]  /*2080*/  IMAD R15, R10, 0x100000, R17 ;  /* 0x001000000a0f7824 */ /* 0x000fe400078e0211 */
[----:B------:R-:W-:Y:S01]  /*2090*/  IMAD.MOV.U32 R14, RZ, RZ, R16 ;  /* 0x000000ffff0e7224 */ /* 0x000fe200078e0010 */
[----:B------:R-:W-:Y:S06]  /*20a0*/  @!P1 BRA `(.L_x_16) ;  /* 0x0000000000309947 */ /* 0x000fec0003800000 */
[----:B------:R-:W-:Y:S01]  /*20b0*/  FSETP.GEU.AND P2, PT, |R13|, 4.2275390625, PT ;  /* 0x408748000d00780b */ /* 0x000fe20003f4e200 */
[C---:B------:R-:W-:Y:S02]  /*20c0*/  DADD R14, R12.reuse, +INF ;  /* 0x7ff000000c0e7429 */ /* 0x040fe40000000000 */
[----:B------:R-:W-:-:S08]  /*20d0*/  DSETP.GEU.AND P1, PT, R12, RZ, PT ;  /* 0x000000ff0c00722a */ /* 0x000fd00003f2e000 */
[----:B------:R-:W-:Y:S02]  /*20e0*/  FSEL R14, R14, RZ, P1 ;  /* 0x000000ff0e0e7208 */ /* 0x000fe40000800000 */
[----:B------:R-:W-:Y:S02]  /*20f0*/  @!P2 LEA.HI R11, R10, R10, RZ, 0x1 ;  /* 0x0000000a0a0ba211 */ /* 0x000fe400078f08ff */
[----:B------:R-:W-:Y:S02]  /*2100*/  FSEL R15, R15, RZ, P1 ;  /* 0x000000ff0f0f7208 */ /* 0x000fe40000800000 */
[----:B------:R-:W-:-:S05]  /*2110*/  @!P2 SHF.R.S32.HI R11, RZ, 0x1, R11 ;  /* 0x00000001ff0ba819 */ /* 0x000fca000001140b */
[----:B------:R-:W-:Y:S02]  /*2120*/  @!P2 IMAD.IADD R10, R10, 0x1, -R11 ;  /* 0x000000010a0aa824 */ /* 0x000fe400078e0a0b */
[----:B------:R-:W-:-:S03]  /*2130*/  @!P2 IMAD R17, R11, 0x100000, R17 ;  /* 0x001000000b11a824 */ /* 0x000fc600078e0211 */
[----:B------:R-:W-:Y:S01]  /*2140*/  @!P2 LEA R11, R10, 0x3ff00000, 0x14 ;  /* 0x3ff000000a0ba811 */ /* 0x000fe200078ea0ff */
[----:B------:R-:W-:-:S06]  /*2150*/  @!P2 IMAD.MOV.U32 R10, RZ, RZ, RZ ;  /* 0x000000ffff0aa224 */ /* 0x000fcc00078e00ff */
[----:B------:R-:W-:-:S11]  /*2160*/  @!P2 DMUL R14, R16, R10 ;  /* 0x0000000a100ea228 */ /* 0x000fd60000000000 */
.L_x_16:
[----:B------:R-:W-:Y:S01]  /*2170*/  DFMA R18, R18, R14, R14 ;  /* 0x0000000e1212722b */ /* 0x000fe2000000000e */
[----:B------:R-:W-:Y:S01]  /*2180*/  IMAD.MOV.U32 R10, RZ, RZ, R2 ;  /* 0x000000ffff0a7224 */ /* 0x000fe200078e0002 */
[----:B------:R-:W-:Y:S01]  /*2190*/  DSETP.NEU.AND P1, PT, |R14|, +INF , PT ;  /* 0x7ff000000e00742a */ /* 0x000fe20003f2d200 */
[----:B------:R-:W-:-:S07]  /*21a0*/  IMAD.MOV.U32 R11, RZ, RZ, 0x0 ;  /* 0x00000000ff0b7424 */ /* 0x000fce00078e00ff */
[----:B------:R-:W-:Y:S02]  /*21b0*/  FSEL R12, R14, R18, !P1 ;  /* 0x000000120e0c7208 */ /* 0x000fe40004800000 */
[----:B------:R-:W-:Y:S01]  /*21c0*/  FSEL R13, R15, R19, !P1 ;  /* 0x000000130f0d7208 */ /* 0x000fe20004800000 */
[----:B------:R-:W-:Y:S06]  /*21d0*/  RET.REL.NODEC R10 `(_Z9fft_stagePdS_ii) ;  /* 0xffffffdc0a887950 */ /* 0x000fec0003c3ffff */
        .type           $_Z9fft_stagePdS_ii$__internal_trig_reduction_slowpathd,@function
        .size           $_Z9fft_stagePdS_ii$__internal_trig_reduction_slowpathd,(.L_x_46 - $_Z9fft_stagePdS_ii$__internal_trig_reduction_slowpathd)
$_Z9fft_stagePdS_ii$__internal_trig_reduction_slowpathd:
[----:B------:R-:W-:Y:S01]  /*21e0*/  SHF.R.U32.HI R16, RZ, 0x14, R18 ;  /* 0x00000014ff107819 */ /* 0x000fe20000011612 */
[----:B------:R-:W-:-:S03]  /*21f0*/  IMAD.MOV.U32 R8, RZ, RZ, RZ ;  /* 0x000000ffff087224 */ /* 0x000fc600078e00ff */
[----:B------:R-:W-:-:S04]  /*2200*/  LOP3.LUT R9, R16, 0x7ff, RZ, 0xc0, !PT ;  /* 0x000007ff10097812 */ /* 0x000fc800078ec0ff */
[----:B------:R-:W-:-:S13]  /*2210*/  ISETP.NE.AND P0, PT, R9, 0x7ff, PT ;  /* 0x000007ff0900780c */ /* 0x000fda0003f05270 */
[----:B------:R-:W-:Y:S05]  /*2220*/  @!P0 BRA `(.L_x_17) ;  /* 0x0000000800488947 */ /* 0x000fea0003800000 */
[----:B------:R-:W-:Y:S01]  /*2230*/  VIADD R8, R9, 0xfffffc00 ;  /* 0xfffffc0009087836 */ /* 0x000fe20000000000 */
[----:B------:R-:W-:Y:S01]  /*2240*/  BSSY.RECONVERGENT B2, `(.L_x_18) ;  /* 0x000002f000027945 */ /* 0x000fe20003800200 */
[----:B------:R-:W-:-:S03]  /*2250*/  CS2R R12, SRZ ;  /* 0x00000000000c7805 */ /* 0x000fc6000001ff00 */
[----:B------:R-:W-:Y:S02]  /*2260*/  SHF.R.U32.HI R17, RZ, 0x6, R8 ;  /* 0x00000006ff117819 */ /* 0x000fe40000011608 */
[----:B------:R-:W-:Y:S02]  /*2270*/  ISETP.GE.U32.AND P0, PT, R8, 0x80, PT ;  /* 0x000000800800780c */ /* 0x000fe40003f06070 */
[C---:B------:R-:W-:Y:S02]  /*2280*/  IADD3 R14, PT, PT, -R17.reuse, 0x13, RZ ;  /* 0x00000013110e7810 */ /* 0x040fe40007ffe1ff */
[----:B------:R-:W-:Y:S02]  /*2290*/  IADD3 R10, PT, PT, -R17, 0xf, RZ ;  /* 0x0000000f110a7810 */ /* 0x000fe40007ffe1ff */
[----:B------:R-:W-:-:S04]  /*22a0*/  SEL R14, R14, 0x12, P0 ;  /* 0x000000120e0e7807 */ /* 0x000fc80000000000 */
[----:B------:R-:W-:-:S13]  /*22b0*/  ISETP.GE.AND P0, PT, R10, R14, PT ;  /* 0x0000000e0a00720c */ /* 0x000fda0003f06270 */
[----:B------:R-:W-:Y:S05]  /*22c0*/  @P0 BRA `(.L_x_19) ;  /* 0x0000000000980947 */ /* 0x000fea0003800000 */
[----:B------:R-:W0:Y:S01]  /*22d0*/  LDC.64 R8, c[0x0][0x358] ;  /* 0x0000d600ff087b82 */ /* 0x000e220000000a00 */
[C---:B------:R-:W-:Y:S01]  /*22e0*/  SHF.L.U64.HI R27, R2.reuse, 0xb, R18 ;  /* 0x0000000b021b7819 */ /* 0x040fe20000010212 */
[----:B------:R-:W-:Y:S01]  /*22f0*/  BSSY.RECONVERGENT B3, `(.L_x_20) ;  /* 0x0000022000037945 */ /* 0x000fe20003800200 */
[----:B------:R-:W-:Y:S01]  /*2300*/  IMAD.SHL.U32 R15, R2, 0x800, RZ ;  /* 0x00000800020f7824 */ /* 0x000fe200078e00ff */
[----:B------:R-:W-:Y:S01]  /*2310*/  IADD3 R19, PT, PT, RZ, -R17, -R14 ;  /* 0x80000011ff137210 */ /* 0x000fe20007ffe80e */
[----:B------:R-:W-:Y:S01]  /*2320*/  IMAD.MOV.U32 R2, RZ, RZ, R10 ;  /* 0x000000ffff027224 */ /* 0x000fe200078e000a */
[----:B------:R-:W-:Y:S01]  /*2330*/  CS2R R12, SRZ ;  /* 0x00000000000c7805 */ /* 0x000fe2000001ff00 */
[----:B------:R-:W-:Y:S01]  /*2340*/  IMAD.MOV.U32 R25, RZ, RZ, RZ ;  /* 0x000000ffff197224 */ /* 0x000fe200078e00ff */
[----:B------:R-:W-:-:S07]  /*2350*/  LOP3.LUT R27, R27, 0x80000000, RZ, 0xfc, !PT ;  /* 0x800000001b1b7812 */ /* 0x000fce00078efcff */
.L_x_21:
[----:B------:R-:W1:Y:S01]  /*2360*/  LDC.64 R10, c[0x4][RZ] ;  /* 0x01000000ff0a7b82 */ /* 0x000e620000000a00 */
[----:B0-----:R-:W-:Y:S02]  /*2370*/  R2UR UR4, R8 ;  /* 0x00000000080472ca */ /* 0x001fe400000e0000 */
[----:B------:R-:W-:Y:S01]  /*2380*/  R2UR UR5, R9 ;  /* 0x00000000090572ca */ /* 0x000fe200000e0000 */
[----:B-1----:R-:W-:-:S12]  /*2390*/  IMAD.WIDE R10, R2, 0x8, R10 ;  /* 0x00000008020a7825 */ /* 0x002fd800078e020a */
[----:B------:R-:W2:Y:S01]  /*23a0*/  LDG.E.64.CONSTANT R10, desc[UR4][R10.64] ;  /* 0x000000040a0a7981 */ /* 0x000ea2000c1e9b00 */
[----:B------:R-:W-:Y:S02]  /*23b0*/  VIADD R19, R19, 0x1 ;  /* 0x0000000113137836 */ /* 0x000fe40000000000 */
[----:B------:R-:W-:Y:S02]  /*23c0*/  VIADD R2, R2, 0x1 ;  /* 0x0000000102027836 */ /* 0x000fe40000000000 */
[----:B--2---:R-:W-:-:S04]  /*23d0*/  IMAD.WIDE.U32 R12, P2, R10, R15, R12 ;  /* 0x0000000f0a0c7225 */ /* 0x004fc8000784000c */
[C---:B------:R-:W-:Y:S02]  /*23e0*/  IMAD R29, R10.reuse, R27, RZ ;  /* 0x0000001b0a1d7224 */ /* 0x040fe400078e02ff */
[----:B------:R-:W-:Y:S02]  /*23f0*/  IMAD R26, R11, R15, RZ ;  /* 0x0000000f0b1a7224 */ /* 0x000fe400078e02ff */
[----:B------:R-:W-:Y:S01]  /*2400*/  IMAD.HI.U32 R28, R10, R27, RZ ;  /* 0x0000001b0a1c7227 */ /* 0x000fe200078e00ff */
[----:B------:R-:W-:-:S03]  /*2410*/  IADD3 R13, P0, PT, R29, R13, RZ ;  /* 0x0000000d1d0d7210 */ /* 0x000fc60007f1e0ff */
[----:B------:R-:W-:Y:S01]  /*2420*/  IMAD.X R28, RZ, RZ, R28, P2 ;  /* 0x000000ffff1c7224 */ /* 0x000fe200010e061c */
[----:B------:R-:W-:Y:S01]  /*2430*/  IADD3 R13, P1, PT, R26, R13, RZ ;  /* 0x0000000d1a0d7210 */ /* 0x000fe20007f3e0ff */
[----:B------:R-:W-:-:S04]  /*2440*/  IMAD.HI.U32 R26, R11, R15, RZ ;  /* 0x0000000f0b1a7227 */ /* 0x000fc800078e00ff */
[----:B------:R-:W-:Y:S01]  /*2450*/  IMAD.HI.U32 R10, R11, R27, RZ ;  /* 0x0000001b0b0a7227 */ /* 0x000fe200078e00ff */
[----:B------:R-:W-:-:S03]  /*2460*/  IADD3.X R26, P0, PT, R26, R28, RZ, P0, !PT ;  /* 0x0000001c1a1a7210 */ /* 0x000fc6000071e4ff */
[----:B------:R-:W-:Y:S02]  /*2470*/  IMAD R11, R11, R27, RZ ;  /* 0x0000001b0b0b7224 */ /* 0x000fe400078e02ff */
[----:B------:R-:W-:Y:S01]  /*2480*/  IMAD.X R10, RZ, RZ, R10, P0 ;  /* 0x000000ffff0a7224 */ /* 0x000fe200000e060a */
[----:B------:R-:W-:Y:S01]  /*2490*/  ISETP.NE.AND P0, PT, R19, -0xf, PT ;  /* 0xfffffff11300780c */ /* 0x000fe20003f05270 */
[----:B------:R-:W-:Y:S01]  /*24a0*/  IMAD R29, R25, 0x8, R1 ;  /* 0x00000008191d7824 */ /* 0x000fe200078e0201 */
[----:B------:R-:W-:Y:S01]  /*24b0*/  IADD3.X R26, P1, PT, R11, R26, RZ, P1, !PT ;  /* 0x0000001a0b1a7210 */ /* 0x000fe20000f3e4ff */
[----:B------:R-:W-:-:S03]  /*24c0*/  VIADD R25, R25, 0x1 ;  /* 0x0000000119197836 */ /* 0x000fc60000000000 */
[----:B------:R0:W-:Y:S02]  /*24d0*/  STL.64 [R29], R12 ;  /* 0x0000000c1d007387 */ /* 0x0001e40000100a00 */
[----:B0-----:R-:W-:Y:S02]  /*24e0*/  IMAD.X R13, RZ, RZ, R10, P1 ;  /* 0x000000ffff0d7224 */ /* 0x001fe400008e060a */
[----:B------:R-:W-:-:S03]  /*24f0*/  IMAD.MOV.U32 R12, RZ, RZ, R26 ;  /* 0x000000ffff0c7224 */ /* 0x000fc600078e001a */
[----:B------:R-:W-:Y:S05]  /*2500*/  @P0 BRA `(.L_x_21) ;  /* 0xfffffffc00940947 */ /* 0x000fea000383ffff */
[----:B------:R-:W-:Y:S05]  /*2510*/  BSYNC.RECONVERGENT B3 ;  /* 0x0000000000037941 */ /* 0x000fea0003800200 */
.L_x_20:
[----:B------:R-:W-:-:S07]  /*2520*/  IMAD.MOV.U32 R10, RZ, RZ, R14 ;  /* 0x000000ffff0a7224 */ /* 0x000fce00078e000e */
.L_x_19:
[----:B------:R-:W-:Y:S05]  /*2530*/  BSYNC.RECONVERGENT B2 ;  /* 0x0000000000027941 */ /* 0x000fea0003800200 */
.L_x_18:
[----:B------:R-:W-:Y:S01]  /*2540*/  LOP3.LUT P0, R29, R16, 0x3f, RZ, 0xc0, !PT ;  /* 0x0000003f101d7812 */ /* 0x000fe2000780c0ff */
[----:B------:R-:W-:-:S04]  /*2550*/  IMAD.IADD R2, R17, 0x1, R10 ;  /* 0x0000000111027824 */ /* 0x000fc800078e020a */
[----:B------:R-:W-:-:S05]  /*2560*/  IMAD.U32 R26, R2, 0x8, R1 ;  /* 0x00000008021a7824 */ /* 0x000fca00078e0001 */
[----:B------:R0:W-:Y:S04]  /*2570*/  STL.64 [R26+-0x78], R12 ;  /* 0xffff880c1a007387 */ /* 0x0001e80000100a00 */
[----:B------:R-:W2:Y:S04]  /*2580*/  @P0 LDL.64 R16, [R1+0x8] ;  /* 0x0000080001100983 */ /* 0x000ea80000100a00 */
[----:B------:R-:W3:Y:S04]  /*2590*/  LDL.64 R10, [R1+0x10] ;  /* 0x00001000010a7983 */ /* 0x000ee80000100a00 */
[----:B------:R-:W4:Y:S01]  /*25a0*/  LDL.64 R8, [R1+0x18] ;  /* 0x0000180001087983 */ /* 0x000f220000100a00 */
[----:B------:R-:W-:Y:S01]  /*25b0*/  @P0 LOP3.LUT R2, R29, 0x3f, RZ, 0x3c, !PT ;  /* 0x0000003f1d020812 */ /* 0x000fe200078e3cff */
[----:B------:R-:W-:Y:S01]  /*25c0*/  BSSY.RECONVERGENT B2, `(.L_x_22) ;  /* 0x0000034000027945 */ /* 0x000fe20003800200 */
[----:B--2---:R-:W-:-:S02]  /*25d0*/  @P0 SHF.R.U64 R15, R16, 0x1, R17 ;  /* 0x00000001100f0819 */ /* 0x004fc40000001211 */
[----:B------:R-:W-:Y:S02]  /*25e0*/  @P0 SHF.R.U32.HI R17, RZ, 0x1, R17 ;  /* 0x00000001ff110819 */ /* 0x000fe40000011611 */
[CC--:B---3--:R-:W-:Y:S02]  /*25f0*/  @P0 SHF.L.U32 R19, R10.reuse, R29.reuse, RZ ;  /* 0x0000001d0a130219 */ /* 0x0c8fe400000006ff */
[----:B0-----:R-:W-:Y:S02]  /*2600*/  @P0 SHF.R.U64 R12, R15, R2, R17 ;  /* 0x000000020f0c0219 */ /* 0x001fe40000001211 */
[--C-:B------:R-:W-:Y:S02]  /*2610*/  @P0 SHF.R.U32.HI R27, RZ, 0x1, R11.reuse ;  /* 0x00000001ff1b0819 */ /* 0x100fe4000001160b */
[C-C-:B------:R-:W-:Y:S02]  /*2620*/  @P0 SHF.R.U64 R25, R10.reuse, 0x1, R11.reuse ;  /* 0x000000010a190819 */ /* 0x140fe4000000120b */
[----:B------:R-:W-:-:S02]  /*2630*/  @P0 SHF.L.U64.HI R14, R10, R29, R11 ;  /* 0x0000001d0a0e0219 */ /* 0x000fc4000001020b */
[----:B------:R-:W-:Y:S02]  /*2640*/  @P0 SHF.R.U32.HI R13, RZ, R2, R17 ;  /* 0x00000002ff0d0219 */ /* 0x000fe40000011611 */
[----:B------:R-:W-:Y:S02]  /*2650*/  @P0 LOP3.LUT R10, R19, R12, RZ, 0xfc, !PT ;  /* 0x0000000c130a0212 */ /* 0x000fe400078efcff */
[----:B----4-:R-:W-:Y:S02]  /*2660*/  @P0 SHF.L.U32 R15, R8, R29, RZ ;  /* 0x0000001d080f0219 */ /* 0x010fe400000006ff */
[----:B------:R-:W-:Y:S01]  /*2670*/  @P0 SHF.R.U64 R16, R25, R2, R27 ;  /* 0x0000000219100219 */ /* 0x000fe2000000121b */
[----:B------:R-:W-:Y:S01]  /*2680*/  IMAD.SHL.U32 R12, R10, 0x4, RZ ;  /* 0x000000040a0c7824 */ /* 0x000fe200078e00ff */
[----:B------:R-:W-:Y:S02]  /*2690*/  @P0 LOP3.LUT R11, R14, R13, RZ, 0xfc, !PT ;  /* 0x0000000d0e0b0212 */ /* 0x000fe400078efcff */
[----:B------:R-:W-:-:S02]  /*26a0*/  @P0 SHF.L.U64.HI R29, R8, R29, R9 ;  /* 0x0000001d081d0219 */ /* 0x000fc40000010209 */
[----:B------:R-:W-:Y:S02]  /*26b0*/  @P0 SHF.R.U32.HI R2, RZ, R2, R27 ;  /* 0x00000002ff020219 */ /* 0x000fe4000001161b */
[----:B------:R-:W-:Y:S02]  /*26c0*/  @P0 LOP3.LUT R8, R15, R16, RZ, 0xfc, !PT ;  /* 0x000000100f080212 */ /* 0x000fe400078efcff */
[----:B------:R-:W-:Y:S02]  /*26d0*/  SHF.L.U64.HI R10, R10, 0x2, R11 ;  /* 0x000000020a0a7819 */ /* 0x000fe4000001020b */
[----:B------:R-:W-:Y:S02]  /*26e0*/  @P0 LOP3.LUT R9, R29, R2, RZ, 0xfc, !PT ;  /* 0x000000021d090212 */ /* 0x000fe400078efcff */
[----:B------:R-:W-:Y:S02]  /*26f0*/  SHF.L.W.U32.HI R11, R11, 0x2, R8 ;  /* 0x000000020b0b7819 */ /* 0x000fe40000010e08 */
[----:B------:R-:W-:-:S02]  /*2700*/  IADD3 RZ, P0, PT, RZ, -R12, RZ ;  /* 0x8000000cffff7210 */ /* 0x000fc40007f1e0ff */
[----:B------:R-:W-:Y:S02]  /*2710*/  LOP3.LUT R2, RZ, R10, RZ, 0x33, !PT ;  /* 0x0000000aff027212 */ /* 0x000fe400078e33ff */
[----:B------:R-:W-:Y:S02]  /*2720*/  SHF.L.W.U32.HI R8, R8, 0x2, R9 ;  /* 0x0000000208087819 */ /* 0x000fe40000010e09 */
[----:B------:R-:W-:Y:S02]  /*2730*/  LOP3.LUT R13, RZ, R11, RZ, 0x33, !PT ;  /* 0x0000000bff0d7212 */ /* 0x000fe400078e33ff */
[----:B------:R-:W-:Y:S02]  /*2740*/  IADD3.X R15, P0, PT, RZ, R2, RZ, P0, !PT ;  /* 0x00000002ff0f7210 */ /* 0x000fe4000071e4ff */
[----:B------:R-:W-:Y:S02]  /*2750*/  LOP3.LUT R2, RZ, R8, RZ, 0x33, !PT ;  /* 0x00000008ff027212 */ /* 0x000fe400078e33ff */
[----:B------:R-:W-:-:S02]  /*2760*/  IADD3.X R14, P1, PT, RZ, R13, RZ, P0, !PT ;  /* 0x0000000dff0e7210 */ /* 0x000fc4000073e4ff */
[----:B------:R-:W-:-:S03]  /*2770*/  ISETP.GT.U32.AND P2, PT, R11, -0x1, PT ;  /* 0xffffffff0b00780c */ /* 0x000fc60003f44070 */
[----:B------:R-:W-:Y:S01]  /*2780*/  IMAD.X R13, RZ, RZ, R2, P1 ;  /* 0x000000ffff0d7224 */ /* 0x000fe200008e0602 */
[----:B------:R-:W-:-:S04]  /*2790*/  ISETP.GT.AND.EX P0, PT, R8, -0x1, PT, P2 ;  /* 0xffffffff0800780c */ /* 0x000fc80003f04320 */
[----:B------:R-:W-:Y:S02]  /*27a0*/  SEL R2, R8, R13, P0 ;  /* 0x0000000d08027207 */ /* 0x000fe40000000000 */
[----:B------:R-:W-:Y:S02]  /*27b0*/  SEL R17, R11, R14, P0 ;  /* 0x0000000e0b117207 */ /* 0x000fe40000000000 */
[----:B------:R-:W-:Y:S02]  /*27c0*/  ISETP.NE.U32.AND P1, PT, R2, RZ, PT ;  /* 0x000000ff0200720c */ /* 0x000fe40003f25070 */
[----:B------:R-:W-:Y:S02]  /*27d0*/  SEL R15, R10, R15, P0 ;  /* 0x0000000f0a0f7207 */ /* 0x000fe40000000000 */
[----:B------:R-:W-:Y:S01]  /*27e0*/  SEL R11, R17, R2, !P1 ;  /* 0x00000002110b7207 */ /* 0x000fe20004800000 */
[----:B------:R-:W-:-:S05]  /*27f0*/  @!P0 IMAD.MOV R12, RZ, RZ, -R12 ;  /* 0x000000ffff0c8224 */ /* 0x000fca00078e0a0c */
[----:B------:R-:W0:Y:S02]  /*2800*/  FLO.U32 R11, R11 ;  /* 0x0000000b000b7300 */ /* 0x000e2400000e0000 */
[C---:B0-----:R-:W-:Y:S02]  /*2810*/  IADD3 R14, PT, PT, -R11.reuse, 0x1f, RZ ;  /* 0x0000001f0b0e7810 */ /* 0x041fe40007ffe1ff */
[----:B------:R-:W-:-:S03]  /*2820*/  IADD3 R13, PT, PT, -R11, 0x3f, RZ ;  /* 0x0000003f0b0d7810 */ /* 0x000fc60007ffe1ff */
[----:B------:R-:W-:-:S05]  /*2830*/  @P1 IMAD.MOV R13, RZ, RZ, R14 ;  /* 0x000000ffff0d1224 */ /* 0x000fca00078e020e */
[----:B------:R-:W-:-:S13]  /*2840*/  ISETP.NE.AND P1, PT, R13, RZ, PT ;  /* 0x000000ff0d00720c */ /* 0x000fda0003f25270 */
[----:B------:R-:W-:Y:S05]  /*2850*/  @!P1 BRA `(.L_x_23) ;  /* 0x0000000000289947 */ /* 0x000fea0003800000 */
[C---:B------:R-:W-:Y:S02]  /*2860*/  LOP3.LUT R10, R13.reuse, 0x3f, RZ, 0xc0, !PT ;  /* 0x0000003f0d0a7812 */ /* 0x040fe400078ec0ff */
[--C-:B------:R-:W-:Y:S02]  /*2870*/  SHF.R.U64 R12, R12, 0x1, R15.reuse ;  /* 0x000000010c0c7819 */ /* 0x100fe4000000120f */
[----:B------:R-:W-:Y:S02]  /*2880*/  SHF.R.U32.HI R14, RZ, 0x1, R15 ;  /* 0x00000001ff0e7819 */ /* 0x000fe4000001160f */
[----:B------:R-:W-:Y:S02]  /*2890*/  LOP3.LUT R11, R13, 0x3f, RZ, 0xc, !PT ;  /* 0x0000003f0d0b7812 */ /* 0x000fe400078e0cff */
[CC--:B------:R-:W-:Y:S02]  /*28a0*/  SHF.L.U64.HI R15, R17.reuse, R10.reuse, R2 ;  /* 0x0000000a110f7219 */ /* 0x0c0fe40000010202 */
[----:B------:R-:W-:-:S02]  /*28b0*/  SHF.L.U32 R10, R17, R10, RZ ;  /* 0x0000000a110a7219 */ /* 0x000fc400000006ff */
[-CC-:B------:R-:W-:Y:S02]  /*28c0*/  SHF.R.U64 R17, R12, R11.reuse, R14.reuse ;  /* 0x0000000b0c117219 */ /* 0x180fe4000000120e */
[----:B------:R-:W-:Y:S02]  /*28d0*/  SHF.R.U32.HI R2, RZ, R11, R14 ;  /* 0x0000000bff027219 */ /* 0x000fe4000001160e */
[----:B------:R-:W-:Y:S02]  /*28e0*/  LOP3.LUT R17, R10, R17, RZ, 0xfc, !PT ;  /* 0x000000110a117212 */ /* 0x000fe400078efcff */
[----:B------:R-:W-:-:S07]  /*28f0*/  LOP3.LUT R2, R15, R2, RZ, 0xfc, !PT ;  /* 0x000000020f027212 */ /* 0x000fce00078efcff */
.L_x_23:
[----:B------:R-:W-:Y:S05]  /*2900*/  BSYNC.RECONVERGENT B2 ;  /* 0x0000000000027941 */ /* 0x000fea0003800200 */
.L_x_22:
[----:B------:R-:W-:-:S04]  /*2910*/  IMAD.WIDE.U32 R14, R17, 0x2168c235, RZ ;  /* 0x2168c235110e7825 */ /* 0x000fc800078e00ff */
[----:B------:R-:W-:Y:S01]  /*2920*/  IMAD.MOV.U32 R10, RZ, RZ, R15 ;  /* 0x000000ffff0a7224 */ /* 0x000fe200078e000f */
[----:B------:R-:W-:Y:S01]  /*2930*/  IADD3 RZ, P1, PT, R14, R14, RZ ;  /* 0x0000000e0eff7210 */ /* 0x000fe20007f3e0ff */
[----:B------:R-:W-:Y:S02]  /*2940*/  IMAD.MOV.U32 R11, RZ, RZ, RZ ;  /* 0x000000ffff0b7224 */ /* 0x000fe400078e00ff */
[----:B------:R-:W-:-:S04]  /*2950*/  IMAD.HI.U32 R12, R2, -0x36f0255e, RZ ;  /* 0xc90fdaa2020c7827 */ /* 0x000fc800078e00ff */
[----:B------:R-:W-:-:S04]  /*2960*/  IMAD.WIDE.U32 R10, R17, -0x36f0255e, R10 ;  /* 0xc90fdaa2110a7825 */ /* 0x000fc800078e000a */
[C---:B------:R-:W-:Y:S02]  /*2970*/  IMAD R15, R2.reuse, -0x36f0255e, RZ ;  /* 0xc90fdaa2020f7824 */ /* 0x040fe400078e02ff */
[----:B------:R-:W-:-:S04]  /*2980*/  IMAD.WIDE.U32 R10, P2, R2, 0x2168c235, R10 ;  /* 0x2168c235020a7825 */ /* 0x000fc8000784000a */
[----:B------:R-:W-:Y:S01]  /*2990*/  IMAD.X R2, RZ, RZ, R12, P2 ;  /* 0x000000ffff027224 */ /* 0x000fe200010e060c */
[----:B------:R-:W-:Y:S02]  /*29a0*/  IADD3 R11, P2, PT, R15, R11, RZ ;  /* 0x0000000b0f0b7210 */ /* 0x000fe40007f5e0ff */
[----:B------:R-:W-:Y:S02]  /*29b0*/  IADD3.X RZ, P1, PT, R10, R10, RZ, P1, !PT ;  /* 0x0000000a0aff7210 */ /* 0x000fe40000f3e4ff */
[C---:B------:R-:W-:Y:S01]  /*29c0*/  ISETP.GT.U32.AND P3, PT, R11.reuse, RZ, PT ;  /* 0x000000ff0b00720c */ /* 0x040fe20003f64070 */
[----:B------:R-:W-:Y:S01]  /*29d0*/  IMAD.X R2, RZ, RZ, R2, P2 ;  /* 0x000000ffff027224 */ /* 0x000fe200010e0602 */
[----:B------:R-:W-:-:S04]  /*29e0*/  IADD3.X R10, P2, PT, R11, R11, RZ, P1, !PT ;  /* 0x0000000b0b0a7210 */ /* 0x000fc80000f5e4ff */
[C---:B------:R-:W-:Y:S01]  /*29f0*/  ISETP.GT.AND.EX P1, PT, R2.reuse, RZ, PT, P3 ;  /* 0x000000ff0200720c */ /* 0x040fe20003f24330 */
[----:B------:R-:W-:-:S03]  /*2a00*/  IMAD.X R15, R2, 0x1, R2, P2 ;  /* 0x00000001020f7824 */ /* 0x000fc600010e0602 */
[----:B------:R-:W-:Y:S02]  /*2a10*/  SEL R10, R10, R11, P1 ;  /* 0x0000000b0a0a7207 */ /* 0x000fe40000800000 */
[----:B------:R-:W-:Y:S02]  /*2a20*/  SEL R11, R15, R2, P1 ;  /* 0x000000020f0b7207 */ /* 0x000fe40000800000 */
[----:B------:R-:W-:Y:S02]  /*2a30*/  IADD3 R2, P2, PT, R10, 0x1, RZ ;  /* 0x000000010a027810 */ /* 0x000fe40007f5e0ff */
[----:B------:R-:W-:Y:S02]  /*2a40*/  SEL R12, RZ, 0xffffffff, !P1 ;  /* 0xffffffffff0c7807 */ /* 0x000fe40004800000 */
[----:B------:R-:W-:Y:S01]  /*2a50*/  LOP3.LUT P1, R10, R18, 0x80000000, RZ, 0xc0, !PT ;  /* 0x80000000120a7812 */ /* 0x000fe2000782c0ff */
[----:B------:R-:W-:Y:S01]  /*2a60*/  IMAD.X R11, RZ, RZ, R11, P2 ;  /* 0x000000ffff0b7224 */ /* 0x000fe200010e060b */
[----:B------:R-:W-:Y:S01]  /*2a70*/  SHF.R.U32.HI R15, RZ, 0x1e, R9 ;  /* 0x0000001eff0f7819 */ /* 0x000fe20000011609 */
[----:B------:R-:W-:Y:S01]  /*2a80*/  IMAD.IADD R13, R12, 0x1, -R13 ;  /* 0x000000010c0d7824 */ /* 0x000fe200078e0a0d */
[----:B------:R-:W-:-:S02]  /*2a90*/  @!P0 LOP3.LUT R10, R10, 0x80000000, RZ, 0x3c, !PT ;  /* 0x800000000a0a8812 */ /* 0x000fc400078e3cff */
[----:B------:R-:W-:Y:S01]  /*2aa0*/  SHF.R.U64 R2, R2, 0xa, R11 ;  /* 0x0000000a02027819 */ /* 0x000fe2000000120b */
[----:B------:R-:W-:Y:S01]  /*2ab0*/  IMAD.SHL.U32 R9, R13, 0x100000, RZ ;  /* 0x001000000d097824 */ /* 0x000fe200078e00ff */
[----:B------:R-:W-:Y:S02]  /*2ac0*/  LEA.HI R8, R8, R15, RZ, 0x1 ;  /* 0x0000000f08087211 */ /* 0x000fe400078f08ff */
[----:B------:R-:W-:-:S03]  /*2ad0*/  IADD3 R2, P2, PT, R2, 0x1, RZ ;  /* 0x0000000102027810 */ /* 0x000fc60007f5e0ff */
[----:B------:R-:W-:Y:S01]  /*2ae0*/  @P1 IMAD.MOV R8, RZ, RZ, -R8 ;  /* 0x000000ffff081224 */ /* 0x000fe200078e0a08 */
[----:B------:R-:W-:-:S04]  /*2af0*/  LEA.HI.X R11, R11, RZ, RZ, 0x16, P2 ;  /* 0x000000ff0b0b7211 */ /* 0x000fc800010fb4ff */
[--C-:B------:R-:W-:Y:S02]  /*2b00*/  SHF.R.U64 R2, R2, 0x1, R11.reuse ;  /* 0x0000000102027819 */ /* 0x100fe4000000120b */
[----:B------:R-:W-:Y:S02]  /*2b10*/  SHF.R.U32.HI R12, RZ, 0x1, R11 ;  /* 0x00000001ff0c7819 */ /* 0x000fe4000001160b */
[----:B------:R-:W-:-:S04]  /*2b20*/  IADD3 R2, P2, P3, RZ, RZ, R2 ;  /* 0x000000ffff027210 */ /* 0x000fc80007b5e002 */
[----:B------:R-:W-:-:S04]  /*2b30*/  IADD3.X R9, PT, PT, R9, 0x3fe00000, R12, P2, P3 ;  /* 0x3fe0000009097810 */ /* 0x000fc800017e640c */
[----:B------:R-:W-:-:S07]  /*2b40*/  LOP3.LUT R18, R9, R10, RZ, 0xfc, !PT ;  /* 0x0000000a09127212 */ /* 0x000fce00078efcff */
.L_x_17:
[----:B------:R-:W-:Y:S02]  /*2b50*/  IMAD.MOV.U32 R25, RZ, RZ, 0x0 ;  /* 0x00000000ff197424 */ /* 0x000fe400078e00ff */
[----:B------:R-:W-:Y:S02]  /*2b60*/  IMAD.MOV.U32 R10, RZ, RZ, R8 ;  /* 0x000000ffff0a7224 */ /* 0x000fe400078e0008 */
[----:B------:R-:W-:Y:S02]  /*2b70*/  IMAD.MOV.U32 R8, RZ, RZ, R2 ;  /* 0x000000ffff087224 */ /* 0x000fe400078e0002 */
[----:B------:R-:W-:Y:S01]  /*2b80*/  IMAD.MOV.U32 R9, RZ, RZ, R18 ;  /* 0x000000ffff097224 */ /* 0x000fe200078e0012 */
[----:B------:R-:W-:Y:S06]  /*2b90*/  RET.REL.NODEC R24 `(_Z9fft_stagePdS_ii) ;  /* 0xffffffd418187950 */ /* 0x000fec0003c3ffff */
.L_x_24:
[----:B------:R-:W-:-:S00]  /*2ba0*/  BRA `(.L_x_24) ;  /* 0xfffffffc00fc7947 */ /* 0x000fc0000383ffff */
[----:B------:R-:W-:-:S00]  /*2bb0*/  NOP ;  /* 0x0000000000007918 */ /* 0x000fc00000000000 */
        /* <DEDUP_REMOVED lines=12> */
.L_x_46:


//--------------------- .text._Z12calcAbsolutePdS_i --------------------------
	.section	.text._Z12calcAbsolutePdS_i,"ax",@progbits
	.align	128
        .global         _Z12calcAbsolutePdS_i
        .type           _Z12calcAbsolutePdS_i,@function
        .size           _Z12calcAbsolutePdS_i,(.L_x_48 - _Z12calcAbsolutePdS_i)
        .other          _Z12calcAbsolutePdS_i,@"STO_CUDA_ENTRY STV_DEFAULT"
_Z12calcAbsolutePdS_i:
.text._Z12calcAbsolutePdS_i:
[----:B------:R-:W-:Y:S08]  /*0000*/  LDC R1, c[0x0][0x37c] ;  /* 0x0000df00ff017b82 */ /* 0x000ff00000000800 */
[----:B------:R-:W0:Y:S01]  /*0010*/  LDC R0, c[0x0][0x390] ;  /* 0x0000e400ff007b82 */ /* 0x000e220000000800 */
[----:B------:R-:W1:Y:S07]  /*0020*/  LDCU UR5, c[0x0][0x360] ;  /* 0x00006c00ff0577ac */ /* 0x000e6e0008000800 */
[----:B------:R-:W1:Y:S01]  /*0030*/  S2UR UR4, SR_CTAID.X ;  /* 0x00000000000479c3 */ /* 0x000e620000002500 */
[----:B0-----:R-:W-:Y:S01]  /*0040*/  ISETP.GE.AND P0, PT, R0, 0x1, PT ;  /* 0x000000010000780c */ /* 0x001fe20003f06270 */
[----:B-1----:R-:W-:-:S12]  /*0050*/  UIMAD UR4, UR4, UR5, URZ ;  /* 0x00000005040472a4 */ /* 0x002fd8000f8e02ff */
[----:B------:R-:W-:Y:S05]  /*0060*/  @!P0 EXIT ;  /* 0x000000000000894d */ /* 0x000fea0003800000 */
[----:B------:R-:W0:Y:S01]  /*0070*/  S2R R7, SR_TID.X ;  /* 0x0000000000077919 */ /* 0x000e220000002100 */
[C---:B------:R-:W-:Y:S01]  /*0080*/  ISETP.GE.U32.AND P1, PT, R0.reuse, 0x8, PT ;  /* 0x000000080000780c */ /* 0x040fe20003f26070 */
[----:B------:R-:W1:Y:S01]  /*0090*/  LDCU.64 UR6, c[0x0][0x358] ;  /* 0x00006b00ff0677ac */ /* 0x000e620008000a00 */
[----:B------:R-:W-:Y:S01]  /*00a0*/  LOP3.LUT R2, R0, 0x7, RZ, 0xc0, !PT ;  /* 0x0000000700027812 */ /* 0x000fe200078ec0ff */
[----:B------:R-:W-:-:S03]  /*00b0*/  HFMA2 R3, -RZ, RZ, 0, 0 ;  /* 0x00000000ff037431 */ /* 0x000fc600000001ff */
[----:B------:R-:W-:Y:S02]  /*00c0*/  ISETP.NE.AND P0, PT, R2, RZ, PT ;  /* 0x000000ff0200720c */ /* 0x000fe40003f05270 */
[----:B0-----:R-:W-:-:S05]  /*00d0*/  IADD3 R5, PT, PT, R7, UR4, RZ ;  /* 0x0000000407057c10 */ /* 0x001fca000fffe0ff */
[----:B-1----:R-:W-:Y:S06]  /*00e0*/  @!P1 BRA `(.L_x_25) ;  /* 0x0000000800809947 */ /* 0x002fec0003800000 */
[C---:B------:R-:W-:Y:S01]  /*00f0*/  LOP3.LUT R3, R0.reuse, 0x7ffffff8, RZ, 0xc0, !PT ;  /* 0x7ffffff800037812 */ /* 0x040fe200078ec0ff */
[C---:B------:R-:W-:Y:S01]  /*0100*/  IMAD R9, R0.reuse, 0x3, R5 ;  /* 0x0000000300097824 */ /* 0x040fe200078e0205 */
[C---:B------:R-:W-:Y:S01]  /*0110*/  IADD3 R8, PT, PT, R0.reuse, UR4, R7 ;  /* 0x0000000400087c10 */ /* 0x040fe2000fffe007 */
[C-C-:B------:R-:W-:Y:S01]  /*0120*/  IMAD R27, R0.reuse, 0x5, R5.reuse ;  /* 0x00000005001b7824 */ /* 0x140fe200078e0205 */
[CC--:B------:R-:W-:Y:S01]  /*0130*/  LEA R7, R0.reuse, R5.reuse, 0x1 ;  /* 0x0000000500077211 */ /* 0x0c0fe200078e08ff */
[C-C-:B------:R-:W-:Y:S01]  /*0140*/  IMAD R29, R0.reuse, 0x6, R5.reuse ;  /* 0x00000006001d7824 */ /* 0x140fe200078e0205 */
[CC--:B------:R-:W-:Y:S01]  /*0150*/  LEA R11, R0.reuse, R5.reuse, 0x2 ;  /* 0x00000005000b7211 */ /* 0x0c0fe200078e10ff */
[----:B------:R-:W-:Y:S01]  /*0160*/  IMAD R4, R0, 0x7, R5 ;  /* 0x0000000700047824 */ /* 0x000fe200078e0205 */
[----:B------:R-:W-:Y:S01]  /*0170*/  MOV R6, R5 ;  /* 0x0000000500067202 */ /* 0x000fe20000000f00 */
[----:B------:R-:W-:Y:S01]  /*0180*/  IMAD R10, R5, R0, 0x3 ;  /* 0x00000003050a7424 */ /* 0x000fe200078e0200 */
[----:B------:R-:W-:-:S07]  /*0190*/  IADD3 R26, PT, PT, -R3, RZ, RZ ;  /* 0x000000ff031a7210 */ /* 0x000fce0007ffe1ff */
.L_x_26:
[----:B-1----:R-:W0:Y:S01]  /*01a0*/  LDC.64 R12, c[0x0][0x380] ;  /* 0x0000e000ff0c7b82 */ /* 0x002e220000000a00 */
[----:B------:R-:W-:-:S05]  /*01b0*/  IADD3 R25, PT, PT, R10, -0x3, RZ ;  /* 0xfffffffd0a197810 */ /* 0x000fca0007ffe0ff */
[----:B0-----:R-:W-:-:S04]  /*01c0*/  IMAD.WIDE.U32 R14, R25, 0x8, R12 ;  /* 0x00000008190e7825 */ /* 0x001fc800078e000c */
[----:B------:R-:W-:Y:S01]  /*01d0*/  IMAD.WIDE.U32 R16, R6, 0x8, R12 ;  /* 0x0000000806107825 */ /* 0x000fe200078e000c */
[----:B------:R0:W2:Y:S04]  /*01e0*/  LDG.E.64 R18, desc[UR6][R14.64] ;  /* 0x000000060e127981 */ /* 0x0000a8000c1e1b00 */
[----:B------:R-:W2:Y:S01]  /*01f0*/  LDG.E.64 R22, desc[UR6][R16.64] ;  /* 0x0000000610167981 */ /* 0x000ea2000c1e1b00 */
[----:B0-----:R-:W0:Y:S02]  /*0200*/  LDC.64 R14, c[0x0][0x388] ;  /* 0x0000e200ff0e7b82 */ /* 0x001e240000000a00 */
[----:B0-----:R-:W-:-:S04]  /*0210*/  IMAD.WIDE.U32 R24, R25, 0x8, R14 ;  /* 0x0000000819187825 */ /* 0x001fc800078e000e */
[----:B------:R-:W-:Y:S01]  /*0220*/  IMAD.WIDE.U32 R20, R6, 0x8, R14 ;  /* 0x0000000806147825 */ /* 0x000fe200078e000e */
[----:B--2---:R-:W-:-:S07]  /*0230*/  DMUL R22, R18, R22 ;  /* 0x0000001612167228 */ /* 0x004fce0000000000 */
[----:B------:R0:W-:Y:S04]  /*0240*/  STG.E.64 desc[UR6][R16.64], R22 ;  /* 0x0000001610007986 */ /* 0x0001e8000c101b06 */
[----:B------:R-:W2:Y:S04]  /*0250*/  LDG.E.64 R18, desc[UR6][R20.64] ;  /* 0x0000000614127981 */ /* 0x000ea8000c1e1b00 */
[----:B0-----:R-:W2:Y:S02]  /*0260*/  LDG.E.64 R22, desc[UR6][R24.64] ;  /* 0x0000000618167981 */ /* 0x001ea4000c1e1b00 */
[----:B--2---:R-:W-:-:S07]  /*0270*/  DMUL R18, R22, R18 ;  /* 0x0000001216127228 */ /* 0x004fce0000000000 */
[----:B------:R0:W-:Y:S04]  /*0280*/  STG.E.64 desc[UR6][R20.64], R18 ;  /* 0x0000001214007986 */ /* 0x0001e8000c101b06 */
[----:B------:R-:W2:Y:S04]  /*0290*/  LDG.E.64 R22, desc[UR6][R24.64] ;  /* 0x0000000618167981 */ /* 0x000ea8000c1e1b00 */
[----:B0-----:R-:W2:Y:S01]  /*02a0*/  LDG.E.64 R18, desc[UR6][R16.64] ;  /* 0x0000000610127981 */ /* 0x001ea2000c1e1b00 */
[----:B------:R-:W-:Y:S01]  /*02b0*/  IADD3 R28, PT, PT, R10, -0x2, RZ ;  /* 0xfffffffe0a1c7810 */ /* 0x000fe20007ffe0ff */
[----:B--2---:R-:W-:-:S04]  /*02c0*/  DADD R24, R22, R18 ;  /* 0x0000000016187229 */ /* 0x004fc80000000012 */
[----:B------:R-:W-:-:S04]  /*02d0*/  IMAD.WIDE.U32 R22, R28, 0x8, R12 ;  /* 0x000000081c167825 */ /* 0x000fc800078e000c */
[----:B------:R-:W-:Y:S01]  /*02e0*/  IMAD.WIDE.U32 R18, R8, 0x8, R12 ;  /* 0x0000000808127825 */ /* 0x000fe200078e000c */
[----:B------:R0:W-:Y:S04]  /*02f0*/  STG.E.64 desc[UR6][R16.64], R24 ;  /* 0x0000001810007986 */ /* 0x0001e8000c101b06 */
[----:B0-----:R-:W2:Y:S04]  /*0300*/  LDG.E.64 R16, desc[UR6][R22.64] ;  /* 0x0000000616107981 */ /* 0x001ea8000c1e1b00 */
[----:B------:R-:W2:Y:S01]  /*0310*/  LDG.E.64 R22, desc[UR6][R18.64] ;  /* 0x0000000612167981 */ /* 0x000ea2000c1e1b00 */
[----:B------:R-:W-:-:S04]  /*0320*/  IMAD.WIDE.U32 R24, R28, 0x8, R14 ;  /* 0x000000081c187825 */ /* 0x000fc800078e000e */
        /* <DEDUP_REMOVED lines=26> */
[----:B------:R-:W-:Y:S01]  /*04d0*/  IMAD.WIDE.U32 R22, R10, 0x8, R12 ;  /* 0x000000080a167825 */ /* 0x000fe200078e000c */
[----:B--2---:R-:W-:-:S03]  /*04e0*/  DADD R24, R24, R18 ;  /* 0x0000000018187229 */ /* 0x004fc60000000012 */
[----:B------:R-:W-:-:S04]  /*04f0*/  IMAD.WIDE.U32 R18, R9, 0x8, R12 ;  /* 0x0000000809127825 */ /* 0x000fc800078e000c */
        /* <DEDUP_REMOVED lines=11> */
[----:B------:R1:W2:Y:S04]  /*05b0*/  LDG.E.64 R22, desc[UR6][R24.64] ;  /* 0x0000000618167981 */ /* 0x0002a8000c1e1b00 */
[----:B0-----:R-:W2:Y:S01]  /*05c0*/  LDG.E.64 R16, desc[UR6][R18.64] ;  /* 0x0000000612107981 */ /* 0x001ea2000c1e1b00 */
[----:B------:R-:W-:-:S05]  /*05d0*/  IADD3 R28, PT, PT, R10, 0x1, RZ ;  /* 0x000000010a1c7810 */ /* 0x000fca0007ffe0ff */
[----:B-1----:R-:W-:Y:S01]  /*05e0*/  IMAD.WIDE.U32 R24, R28, 0x8, R12 ;  /* 0x000000081c187825 */ /* 0x002fe200078e000c */
[----:B--2---:R-:W-:-:S03]  /*05f0*/  DADD R20, R22, R16 ;  /* 0x0000000016147229 */ /* 0x004fc60000000010 */
[----:B------:R-:W-:-:S04]  /*0600*/  IMAD.WIDE.U32 R16, R11, 0x8, R12 ;  /* 0x000000080b107825 */ /* 0x000fc800078e000c */
[----:B------:R0:W-:Y:S04]  /*0610*/  STG.E.64 desc[UR6][R18.64], R20 ;  /* 0x0000001412007986 */ /* 0x0001e8000c101b06 */
[----:B------:R-:W2:Y:S04]  /*0620*/  LDG.E.64 R24, desc[UR6][R24.64] ;  /* 0x0000000618187981 */ /* 0x000ea8000c1e1b00 */
[----:B------:R-:W2:Y:S01]  /*0630*/  LDG.E.64 R22, desc[UR6][R16.64] ;  /* 0x0000000610167981 */ /* 0x000ea2000c1e1b00 */
[----:B0-----:R-:W-:Y:S01]  /*0640*/  IMAD.WIDE.U32 R20, R11, 0x8, R14 ;  /* 0x000000080b147825 */ /* 0x001fe200078e000e */
[----:B--2---:R-:W-:-:S03]  /*0650*/  DMUL R22, R24, R22 ;  /* 0x0000001618167228 */ /* 0x004fc60000000000 */
[----:B------:R-:W-:-:S04]  /*0660*/  IMAD.WIDE.U32 R24, R28, 0x8, R14 ;  /* 0x000000081c187825 */ /* 0x000fc800078e000e */
[----:B------:R0:W-:Y:S04]  /*0670*/  STG.E.64 desc[UR6][R16.64], R22 ;  /* 0x0000001610007986 */ /* 0x0001e8000c101b06 */
[----:B------:R-:W2:Y:S04]  /*0680*/  LDG.E.64 R18, desc[UR6][R20.64] ;  /* 0x0000000614127981 */ /* 0x000ea8000c1e1b00 */
[----:B0-----:R-:W2:Y:S02]  /*0690*/  LDG.E.64 R22, desc[UR6][R24.64] ;  /* 0x0000000618167981 */ /* 0x001ea4000c1e1b00 */
[----:B--2---:R-:W-:-:S07]  /*06a0*/  DMUL R22, R22, R18 ;  /* 0x0000001216167228 */ /* 0x004fce0000000000 */
[----:B------:R0:W-:Y:S04]  /*06b0*/  STG.E.64 desc[UR6][R20.64], R22 ;  /* 0x0000001614007986 */ /* 0x0001e8000c101b06 */
[----:B------:R-:W2:Y:S04]  /*06c0*/  LDG.E.64 R18, desc[UR6][R16.64] ;  /* 0x0000000610127981 */ /* 0x000ea8000c1e1b00 */
[----:B0-----:R-:W2:Y:S01]  /*06d0*/  LDG.E.64 R22, desc[UR6][R24.64] ;  /* 0x0000000618167981 */ /* 0x001ea2000c1e1b00 */
[----:B------:R-:W-:Y:S01]  /*06e0*/  IADD3 R28, PT, PT, R10, 0x2, RZ ;  /* 0x000000020a1c7810 */ /* 0x000fe20007ffe0ff */
[----:B--2---:R-:W-:-:S04]  /*06f0*/  DADD R24, R22, R18 ;  /* 0x0000000016187229 */ /* 0x004fc80000000012 */
[----:B------:R-:W-:-:S04]  /*0700*/  IMAD.WIDE.U32 R18, R28, 0x8, R12 ;  /* 0x000000081c127825 */ /* 0x000fc800078e000c */
[----:B------:R-:W-:Y:S01]  /*0710*/  IMAD.WIDE.U32 R22, R27, 0x8, R12 ;  /* 0x000000081b167825 */ /* 0x000fe200078e000c */
        /* <DEDUP_REMOVED lines=37> */
[----:B------:R-:W-:-:S04]  /*0970*/  IMAD.WIDE.U32 R20, R28, 0x8, R14 ;  /* 0x000000081c147825 */ /* 0x000fc800078e000e */
[----:B------:R-:W-:Y:S01]  /*0980*/  IMAD.WIDE.U32 R14, R4, 0x8, R14 ;  /* 0x00000008040e7825 */ /* 0x000fe200078e000e */
[----:B--2---:R-:W-:-:S07]  /*0990*/  DMUL R18, R22, R18 ;  /* 0x0000001216127228 */ /* 0x004fce0000000000 */
[----:B------:R1:W-:Y:S04]  /*09a0*/  STG.E.64 desc[UR6][R12.64], R18 ;  /* 0x000000120c007986 */ /* 0x0003e8000c101b06 */
[----:B0-----:R-:W2:Y:S04]  /*09b0*/  LDG.E.64 R16, desc[UR6][R20.64] ;  /* 0x0000000614107981 */ /* 0x001ea8000c1e1b00 */
[----:B------:R-:W2:Y:S01]  /*09c0*/  LDG.E.64 R22, desc[UR6][R14.64] ;  /* 0x000000060e167981 */ /* 0x000ea2000c1e1b00 */
[----:B------:R-:W-:Y:S01]  /*09d0*/  IADD3 R26, PT, PT, R26, 0x8, RZ ;  /* 0x000000081a1a7810 */ /* 0x000fe20007ffe0ff */
[----:B--2---:R-:W-:-:S07]  /*09e0*/  DMUL R22, R16, R22 ;  /* 0x0000001610167228 */ /* 0x004fce0000000000 */
[----:B------:R1:W-:Y:S04]  /*09f0*/  STG.E.64 desc[UR6][R14.64], R22 ;  /* 0x000000160e007986 */ /* 0x0003e8000c101b06 */
[----:B------:R-:W2:Y:S04]  /*0a00*/  LDG.E.64 R24, desc[UR6][R20.64] ;  /* 0x0000000614187981 */ /* 0x000ea8000c1e1b00 */
[----:B------:R-:W2:Y:S01]  /*0a10*/  LDG.E.64 R16, desc[UR6][R12.64] ;  /* 0x000000060c107981 */ /* 0x000ea2000c1e1b00 */
[----:B------:R-:W-:Y:S02]  /*0a20*/  ISETP.NE.AND P1, PT, R26, RZ, PT ;  /* 0x000000ff1a00720c */ /* 0x000fe40003f25270 */
[----:B------:R-:W-:-:S02]  /*0a30*/  LEA R8, R0, R8, 0x3 ;  /* 0x0000000800087211 */ /* 0x000fc400078e18ff */
[C---:B------:R-:W-:Y:S02]  /*0a40*/  LEA R7, R0.reuse, R7, 0x3 ;  /* 0x0000000700077211 */ /* 0x040fe400078e18ff */
[C---:B------:R-:W-:Y:S02]  /*0a50*/  LEA R9, R0.reuse, R9, 0x3 ;  /* 0x0000000900097211 */ /* 0x040fe400078e18ff */
[C---:B------:R-:W-:Y:S02]  /*0a60*/  LEA R11, R0.reuse, R11, 0x3 ;  /* 0x0000000b000b7211 */ /* 0x040fe400078e18ff */
[C---:B------:R-:W-:Y:S02]  /*0a70*/  LEA R27, R0.reuse, R27, 0x3 ;  /* 0x0000001b001b7211 */ /* 0x040fe400078e18ff */
[C---:B------:R-:W-:Y:S02]  /*0a80*/  LEA R29, R0.reuse, R29, 0x3 ;  /* 0x0000001d001d7211 */ /* 0x040fe400078e18ff */
[----:B------:R-:W-:-:S02]  /*0a90*/  LEA R4, R0, R4, 0x3 ;  /* 0x0000000400047211 */ /* 0x000fc400078e18ff */
[----:B------:R-:W-:Y:S02]  /*0aa0*/  LEA R6, R0, R6, 0x3 ;  /* 0x0000000600067211 */ /* 0x000fe400078e18ff */
[----:B------:R-:W-:Y:S01]  /*0ab0*/  IADD3 R10, PT, PT, R10, 0x8, RZ ;  /* 0x000000080a0a7810 */ /* 0x000fe20007ffe0ff */
[----:B--2---:R-:W-:-:S07]  /*0ac0*/  DADD R16, R24, R16 ;  /* 0x0000000018107229 */ /* 0x004fce0000000010 */
[----:B------:R1:W-:Y:S01]  /*0ad0*/  STG.E.64 desc[UR6][R12.64], R16 ;  /* 0x000000100c007986 */ /* 0x0003e2000c101b06 */
[----:B------:R-:W-:Y:S05]  /*0ae0*/  @P1 BRA `(.L_x_26) ;  /* 0xfffffff400ac1947 */ /* 0x000fea000383ffff */
.L_x_25:
[----:B------:R-:W-:Y:S05]  /*0af0*/  @!P0 EXIT ;  /* 0x000000000000894d */ /* 0x000fea0003800000 */
[----:B------:R-:W-:Y:S02]  /*0b00*/  ISETP.GE.U32.AND P0, PT, R2, 0x4, PT ;  /* 0x000000040200780c */ /* 0x000fe40003f06070 */
[----:B------:R-:W-:-:S04]  /*0b10*/  LOP3.LUT R4, R0, 0x3, RZ, 0xc0, !PT ;  /* 0x0000000300047812 */ /* 0x000fc800078ec0ff */
[----:B------:R-:W-:-:S07]  /*0b20*/  ISETP.NE.AND P1, PT, R4, RZ, PT ;  /* 0x000000ff0400720c */ /* 0x000fce0003f25270 */
[----:B------:R-:W-:Y:S06]  /*0b30*/  @!P0 BRA `(.L_x_27) ;  /* 0x00000004002c8947 */ /* 0x000fec0003800000 */
[----:B------:R-:W0:Y:S01]  /*0b40*/  LDC.64 R8, c[0x0][0x380] ;  /* 0x0000e000ff087b82 */ /* 0x000e220000000a00 */
[-C--:B-1----:R-:W-:Y:S02]  /*0b50*/  IMAD R13, R5, R0.reuse, R3 ;  /* 0x00000000050d7224 */ /* 0x082fe400078e0203 */
[----:B------:R-:W-:-:S05]  /*0b60*/  IMAD R11, R3, R0, R5 ;  /* 0x00000000030b7224 */ /* 0x000fca00078e0205 */
[----:B------:R-:W1:Y:S01]  /*0b70*/  LDC.64 R6, c[0x0][0x388] ;  /* 0x0000e200ff067b82 */ /* 0x000e620000000a00 */
[----:B0-----:R-:W-:-:S04]  /*0b80*/  IMAD.WIDE.U32 R20, R13, 0x8, R8 ;  /* 0x000000080d147825 */ /* 0x001fc800078e0008 */
[C---:B------:R-:W-:Y:S02]  /*0b90*/  IMAD.WIDE.U32 R14, R11.reuse, 0x8, R8 ;  /* 0x000000080b0e7825 */ /* 0x040fe400078e0008 */
[----:B------:R-:W2:Y:S04]  /*0ba0*/  LDG.E.64 R20, desc[UR6][R20.64] ;  /* 0x0000000614147981 */ /* 0x000ea8000c1e1b00 */
[----:B------:R-:W2:Y:S01]  /*0bb0*/  LDG.E.64 R16, desc[UR6][R14.64] ;  /* 0x000000060e107981 */ /* 0x000ea2000c1e1b00 */
[----:B-1----:R-:W-:Y:S01]  /*0bc0*/  IMAD.WIDE.U32 R18, R11, 0x8, R6 ;  /* 0x000000080b127825 */ /* 0x002fe200078e0006 */
[----:B--2---:R-:W-:-:S03]  /*0bd0*/  DMUL R24, R20, R16 ;  /* 0x0000001014187228 */ /* 0x004fc60000000000 */
[----:B------:R-:W-:-:S04]  /*0be0*/  IMAD.WIDE.U32 R16, R13, 0x8, R6 ;  /* 0x000000080d107825 */ /* 0x000fc800078e0006 */
[----:B------:R0:W-:Y:S04]  /*0bf0*/  STG.E.64 desc[UR6][R14.64], R24 ;  /* 0x000000180e007986 */ /* 0x0001e8000c101b06 */
[----:B------:R-:W2:Y:S04]  /*0c00*/  LDG.E.64 R22, desc[UR6][R16.64] ;  /* 0x0000000610167981 */ /* 0x000ea8000c1e1b00 */
[----:B------:R-:W2:Y:S02]  /*0c10*/  LDG.E.64 R26, desc[UR6][R18.64] ;  /* 0x00000006121a7981 */ /* 0x000ea4000c1e1b00 */
[----:B--2---:R-:W-:-:S07]  /*0c20*/  DMUL R26, R22, R26 ;  /* 0x0000001a161a7228 */ /* 0x004fce0000000000 */
[----:B------:R1:W-:Y:S04]  /*0c30*/  STG.E.64 desc[UR6][R18.64], R26 ;  /* 0x0000001a12007986 */ /* 0x0003e8000c101b06 */
[----:B------:R-:W2:Y:S04]  /*0c40*/  LDG.E.64 R28, desc[UR6][R16.64] ;  /* 0x00000006101c7981 */ /* 0x000ea8000c1e1b00 */
[----:B0-----:R-:W2:Y:S01]  /*0c50*/  LDG.E.64 R24, desc[UR6][R14.64] ;  /* 0x000000060e187981 */ /* 0x001ea2000c1e1b00 */
[----:B------:R-:W-:Y:S02]  /*0c60*/  IADD3 R23, PT, PT, R13, 0x1, RZ ;  /* 0x000000010d177810 */ /* 0x000fe40007ffe0ff */
[----:B------:R-:W-:-:S05]  /*0c70*/  IADD3 R21, PT, PT, R11, R0, RZ ;  /* 0x000000000b157210 */ /* 0x000fca0007ffe0ff */
[----:B------:R-:W-:Y:S01]  /*0c80*/  IMAD.WIDE.U32 R10, R21, 0x8, R8 ;  /* 0x00000008150a7825 */ /* 0x000fe200078e0008 */
[----:B--2---:R-:W-:-:S03]  /*0c90*/  DADD R28, R28, R24 ;  /* 0x000000001c1c7229 */ /* 0x004fc60000000018 */
[----:B------:R-:W-:-:S04]  /*0ca0*/  IMAD.WIDE.U32 R24, R23, 0x8, R8 ;  /* 0x0000000817187825 */ /* 0x000fc800078e0008 */
[----:B------:R0:W-:Y:S04]  /*0cb0*/  STG.E.64 desc[UR6][R14.64], R28 ;  /* 0x0000001c0e007986 */ /* 0x0001e8000c101b06 */
[----:B------:R-:W2:Y:S04]  /*0cc0*/  LDG.E.64 R24, desc[UR6][R24.64] ;  /* 0x0000000618187981 */ /* 0x000ea8000c1e1b00 */
[----:B------:R-:W2:Y:S01]  /*0cd0*/  LDG.E.64 R16, desc[UR6][R10.64] ;  /* 0x000000060a107981 */ /* 0x000ea2000c1e1b00 */
[----:B-1----:R-:W-:Y:S01]  /*0ce0*/  IMAD.WIDE.U32 R18, R21, 0x8, R6 ;  /* 0x0000000815127825 */ /* 0x002fe200078e0006 */
[----:B--2---:R-:W-:-:S03]  /*0cf0*/  DMUL R26, R24, R16 ;  /* 0x00000010181a7228 */ /* 0x004fc60000000000 */
[----:B------:R-:W-:-:S04]  /*0d00*/  IMAD.WIDE.U32 R16, R23, 0x8, R6 ;  /* 0x0000000817107825 */ /* 0x000fc800078e0006 */
[----:B------:R-:W-:Y:S04]  /*0d10*/  STG.E.64 desc[UR6][R10.64], R26 ;  /* 0x0000001a0a007986 */ /* 0x000fe8000c101b06 */
[----:B------:R-:W2:Y:S04]  /*0d20*/  LDG.E.64 R22, desc[UR6][R16.64] ;  /* 0x0000000610167981 */ /* 0x000ea8000c1e1b00 */
[----:B------:R-:W2:Y:S02]  /*0d30*/  LDG.E.64 R24, desc[UR6][R18.64] ;  /* 0x0000000612187981 */ /* 0x000ea4000c1e1b00 */
[----:B--2---:R-:W-:-:S07]  /*0d40*/  DMUL R24, R22, R24 ;  /* 0x0000001816187228 */ /* 0x004fce0000000000 */
[----:B------:R1:W-:Y:S04]  /*0d50*/  STG.E.64 desc[UR6][R18.64], R24 ;  /* 0x0000001812007986 */ /* 0x0003e8000c101b06 */
[----:B0-----:R-:W2:Y:S04]  /*0d60*/  LDG.E.64 R14, desc[UR6][R16.64] ;  /* 0x00000006100e7981 */ /* 0x001ea8000c1e1b00 */
[----:B------:R-:W2:Y:S01]  /*0d70*/  LDG.E.64 R28, desc[UR6][R10.64] ;  /* 0x000000060a1c7981 */ /* 0x000ea2000c1e1b00 */
[----:B------:R-:W-:Y:S02]  /*0d80*/  IADD3 R23, PT, PT, R13, 0x2, RZ ;  /* 0x000000020d177810 */ /* 0x000fe40007ffe0ff */
[----:B------:R-:W-:-:S03]  /*0d90*/  IADD3 R21, PT, PT, R21, R0, RZ ;  /* 0x0000000015157210 */ /* 0x000fc60007ffe0ff */
[----:B-1----:R-:W-:Y:S01]  /*0da0*/  IMAD.WIDE.U32 R24, R23, 0x8, R8 ;  /* 0x0000000817187825 */ /* 0x002fe200078e0008 */
[----:B--2---:R-:W-:-:S03]  /*0db0*/  DADD R28, R14, R28 ;  /* 0x000000000e1c7229 */ /* 0x004fc6000000001c */
[----:B------:R-:W-:-:S04]  /*0dc0*/  IMAD.WIDE.U32 R14, R21, 0x8, R8 ;  /* 0x00000008150e7825 */ /* 0x000fc800078e0008 */
[----:B------:R0:W-:Y:S04]  /*0dd0*/  STG.E.64 desc[UR6][R10.64], R28 ;  /* 0x0000001c0a007986 */ /* 0x0001e8000c101b06 */
[----:B------:R-:W2:Y:S04]  /*0de0*/  LDG.E.64 R26, desc[UR6][R24.64] ;  /* 0x00000006181a7981 */ /* 0x000ea8000c1e1b00 */
[----:B------:R-:W2:Y:S01]  /*0df0*/  LDG.E.64 R16, desc[UR6][R14.64] ;  /* 0x000000060e107981 */ /* 0x000ea2000c1e1b00 */
[----:B------:R-:W-:Y:S01]  /*0e00*/  IMAD.WIDE.U32 R18, R21, 0x8, R6 ;  /* 0x0000000815127825 */ /* 0x000fe200078e0006 */
        /* <DEDUP_REMOVED lines=11> */
[----:B------:R-:W-:-:S04]  /*0ec0*/  IMAD.WIDE.U32 R12, R29, 0x8, R8 ;  /* 0x000000081d0c7825 */ /* 0x000fc800078e0008 */
[----:B------:R-:W-:Y:S01]  /*0ed0*/  IMAD.WIDE.U32 R8, R21, 0x8, R8 ;  /* 0x0000000815087825 */ /* 0x000fe200078e0008 */
[----:B--2---:R-:W-:-:S07]  /*0ee0*/  DADD R10, R10, R24 ;  /* 0x000000000a0a7229 */ /* 0x004fce0000000018 */
[----:B------:R0:W-:Y:S04]  /*0ef0*/  STG.E.64 desc[UR6][R14.64], R10 ;  /* 0x0000000a0e007986 */ /* 0x0001e8000c101b06 */
[----:B------:R-:W2:Y:S04]  /*0f00*/  LDG.E.64 R12, desc[UR6][R12.64] ;  /* 0x000000060c0c7981 */ /* 0x000ea8000c1e1b00 */
[----:B------:R-:W2:Y:S01]  /*0f10*/  LDG.E.64 R24, desc[UR6][R8.64] ;  /* 0x0000000608187981 */ /* 0x000ea2000c1e1b00 */
[----:B------:R-:W-:-:S04]  /*0f20*/  IMAD.WIDE.U32 R16, R29, 0x8, R6 ;  /* 0x000000081d107825 */ /* 0x000fc800078e0006 */
[----:B-1----:R-:W-:Y:S01]  /*0f30*/  IMAD.WIDE.U32 R18, R21, 0x8, R6 ;  /* 0x0000000815127825 */ /* 0x002fe200078e0006 */
[----:B--2---:R-:W-:-:S07]  /*0f40*/  DMUL R24, R12, R24 ;  /* 0x000000180c187228 */ /* 0x004fce0000000000 */
[----:B------:R2:W-:Y:S04]  /*0f50*/  STG.E.64 desc[UR6][R8.64], R24 ;  /* 0x0000001808007986 */ /* 0x0005e8000c101b06 */
[----:B------:R-:W3:Y:S04]  /*0f60*/  LDG.E.64 R6, desc[UR6][R16.64] ;  /* 0x0000000610067981 */ /* 0x000ee8000c1e1b00 */
[----:B------:R-:W3:Y:S02]  /*0f70*/  LDG.E.64 R20, desc[UR6][R18.64] ;  /* 0x0000000612147981 */ /* 0x000ee4000c1e1b00 */
[----:B---3--:R-:W-:-:S07]  /*0f80*/  DMUL R6, R6, R20 ;  /* 0x0000001406067228 */ /* 0x008fce0000000000 */
[----:B------:R2:W-:Y:S04]  /*0f90*/  STG.E.64 desc[UR6][R18.64], R6 ;  /* 0x0000000612007986 */ /* 0x0005e8000c101b06 */
[----:B0-----:R-:W3:Y:S04]  /*0fa0*/  LDG.E.64 R10, desc[UR6][R16.64] ;  /* 0x00000006100a7981 */ /* 0x001ee8000c1e1b00 */
[----:B------:R-:W3:Y:S01]  /*0fb0*/  LDG.E.64 R12, desc[UR6][R8.64] ;  /* 0x00000006080c7981 */ /* 0x000ee2000c1e1b00 */
[----:B------:R-:W-:Y:S01]  /*0fc0*/  IADD3 R3, PT, PT, R3, 0x4, RZ ;  /* 0x0000000403037810 */ /* 0x000fe20007ffe0ff */
[----:B---3--:R-:W-:-:S07]  /*0fd0*/  DADD R10, R10, R12 ;  /* 0x000000000a0a7229 */ /* 0x008fce000000000c */
[----:B------:R2:W-:Y:S04]  /*0fe0*/  STG.E.64 desc[UR6][R8.64], R10 ;  /* 0x0000000a08007986 */ /* 0x0005e8000c101b06 */
.L_x_27:
[----:B------:R-:W-:Y:S05]  /*0ff0*/  @!P1 EXIT ;  /* 0x000000000000994d */ /* 0x000fea0003800000 */
[----:B------:R-:W-:Y:S02]  /*1000*/  ISETP.NE.AND P0, PT, R4, 0x1, PT ;  /* 0x000000010400780c */ /* 0x000fe40003f05270 */
[----:B------:R-:W-:-:S04]  /*1010*/  LOP3.LUT R2, R0, 0x1, RZ, 0xc0, !PT ;  /* 0x0000000100027812 */ /* 0x000fc800078ec0ff */
[----:B------:R-:W-:-:S07]  /*1020*/  ISETP.NE.U32.AND P1, PT, R2, 0x1, PT ;  /* 0x000000010200780c */ /* 0x000fce0003f25070 */
[----:B------:R-:W-:Y:S06]  /*1030*/  @!P0 BRA `(.L_x_28) ;  /* 0x00000000009c8947 */ /* 0x000fec0003800000 */
[----:B--2---:R-:W0:Y:S01]  /*1040*/  LDC.64 R10, c[0x0][0x380] ;  /* 0x0000e000ff0a7b82 */ /* 0x004e220000000a00 */
[-C--:B-1----:R-:W-:Y:S02]  /*1050*/  IMAD R15, R5, R0.reuse, R3 ;  /* 0x00000000050f7224 */ /* 0x082fe400078e0203 */
[----:B------:R-:W-:-:S05]  /*1060*/  IMAD R13, R3, R0, R5 ;  /* 0x00000000030d7224 */ /* 0x000fca00078e0205 */
[----:B------:R-:W1:Y:S01]  /*1070*/  LDC.64 R8, c[0x0][0x388] ;  /* 0x0000e200ff087b82 */ /* 0x000e620000000a00 */
[----:B0-----:R-:W-:-:S04]  /*1080*/  IMAD.WIDE.U32 R22, R15, 0x8, R10 ;  /* 0x000000080f167825 */ /* 0x001fc800078e000a */
[----:B------:R-:W-:Y:S01]  /*1090*/  IMAD.WIDE.U32 R6, R13, 0x8, R10 ;  /* 0x000000080d067825 */ /* 0x000fe200078e000a */
[----:B------:R-:W2:Y:S04]  /*10a0*/  LDG.E.64 R16, desc[UR6][R22.64] ;  /* 0x0000000616107981 */ /* 0x000ea8000c1e1b00 */
[----:B------:R-:W2:Y:S01]  /*10b0*/  LDG.E.64 R18, desc[UR6][R6.64] ;  /* 0x0000000606127981 */ /* 0x000ea2000c1e1b00 */
[----:B-1----:R-:W-:-:S04]  /*10c0*/  IMAD.WIDE.U32 R24, R15, 0x8, R8 ;  /* 0x000000080f187825 */ /* 0x002fc800078e0008 */
[----:B------:R-:W-:Y:S01]  /*10d0*/  IMAD.WIDE.U32 R26, R13, 0x8, R8 ;  /* 0x000000080d1a7825 */ /* 0x000fe200078e0008 */
[----:B--2---:R-:W-:-:S07]  /*10e0*/  DMUL R16, R16, R18 ;  /* 0x0000001210107228 */ /* 0x004fce0000000000 */
[----:B------:R0:W-:Y:S04]  /*10f0*/  STG.E.64 desc[UR6][R6.64], R16 ;  /* 0x0000001006007986 */ /* 0x0001e8000c101b06 */
[----:B------:R-:W2:Y:S04]  /*1100*/  LDG.E.64 R18, desc[UR6][R24.64] ;  /* 0x0000000618127981 */ /* 0x000ea8000c1e1b00 */
[----:B------:R-:W2:Y:S02]  /*1110*/  LDG.E.64 R20, desc[UR6][R26.64] ;  /* 0x000000061a147981 */ /* 0x000ea4000c1e1b00 */
[----:B--2---:R-:W-:-:S07]  /*1120*/  DMUL R18, R18, R20 ;  /* 0x0000001412127228 */ /* 0x004fce0000000000 */
[----:B------:R1:W-:Y:S04]  /*1130*/  STG.E.64 desc[UR6][R26.64], R18 ;  /* 0x000000121a007986 */ /* 0x0003e8000c101b06 */
[----:B------:R-:W2:Y:S04]  /*1140*/  LDG.E.64 R20, desc[UR6][R24.64] ;  /* 0x0000000618147981 */ /* 0x000ea8000c1e1b00 */
[----:B------:R-:W2:Y:S01]  /*1150*/  LDG.E.64 R22, desc[UR6][R6.64] ;  /* 0x0000000606167981 */ /* 0x000ea2000c1e1b00 */
[----:B------:R-:W-:Y:S02]  /*1160*/  IADD3 R29, PT, PT, R15, 0x1, RZ ;  /* 0x000000010f1d7810 */ /* 0x000fe40007ffe0ff */
[----:B------:R-:W-:Y:S01]  /*1170*/  IADD3 R2, PT, PT, R13, R0, RZ ;  /* 0x000000000d027210 */ /* 0x000fe20007ffe0ff */
[----:B--2---:R-:W-:-:S02]  /*1180*/  DADD R20, R20, R22 ;  /* 0x0000000014147229 */ /* 0x004fc40000000016 */
[----:B------:R-:W-:-:S04]  /*1190*/  IMAD.WIDE.U32 R22, R29, 0x8, R10 ;  /* 0x000000081d167825 */ /* 0x000fc800078e000a */
[----:B------:R-:W-:Y:S01]  /*11a0*/  IMAD.WIDE.U32 R10, R2, 0x8, R10 ;  /* 0x00000008020a7825 */ /* 0x000fe200078e000a */
[----:B------:R2:W-:Y:S04]  /*11b0*/  STG.E.64 desc[UR6][R6.64], R20 ;  /* 0x0000001406007986 */ /* 0x0005e8000c101b06 */
[----:B------:R-:W3:Y:S04]  /*11c0*/  LDG.E.64 R12, desc[UR6][R22.64] ;  /* 0x00000006160c7981 */ /* 0x000ee8000c1e1b00 */
[----:B------:R-:W3:Y:S01]  /*11d0*/  LDG.E.64 R14, desc[UR6][R10.64] ;  /* 0x000000060a0e7981 */ /* 0x000ee2000c1e1b00 */
[----:B0-----:R-:W-:-:S04]  /*11e0*/  IMAD.WIDE.U32 R16, R29, 0x8, R8 ;  /* 0x000000081d107825 */ /* 0x001fc800078e0008 */
[----:B-1----:R-:W-:Y:S01]  /*11f0*/  IMAD.WIDE.U32 R18, R2, 0x8, R8 ;  /* 0x0000000802127825 */ /* 0x002fe200078e0008 */
[----:B---3--:R-:W-:-:S07]  /*1200*/  DMUL R12, R12, R14 ;  /* 0x0000000e0c0c7228 */ /* 0x008fce0000000000 */
[----:B------:R0:W-:Y:S04]  /*1210*/  STG.E.64 desc[UR6][R10.64], R12 ;  /* 0x0000000c0a007986 */ /* 0x0001e8000c101b06 */
[----:B------:R-:W3:Y:S04]  /*1220*/  LDG.E.64 R8, desc[UR6][R16.64] ;  /* 0x0000000610087981 */ /* 0x000ee8000c1e1b00 */
[----:B------:R-:W3:Y:S02]  /*1230*/  LDG.E.64 R14, desc[UR6][R18.64] ;  /* 0x00000006120e7981 */ /* 0x000ee4000c1e1b00 */
[----:B---3--:R-:W-:-:S07]  /*1240*/  DMUL R8, R8, R14 ;  /* 0x0000000e08087228 */ /* 0x008fce0000000000 */
[----:B------:R0:W-:Y:S04]  /*1250*/  STG.E.64 desc[UR6][R18.64], R8 ;  /* 0x0000000812007986 */ /* 0x0001e8000c101b06 */
[----:B--2---:R-:W2:Y:S04]  /*1260*/  LDG.E.64 R6, desc[UR6][R16.64] ;  /* 0x0000000610067981 */ /* 0x004ea8000c1e1b00 */
[----:B------:R-:W2:Y:S01]  /*1270*/  LDG.E.64 R14, desc[UR6][R10.64] ;  /* 0x000000060a0e7981 */ /* 0x000ea2000c1e1b00 */
[----:B------:R-:W-:Y:S01]  /*1280*/  IADD3 R3, PT, PT, R3, 0x2, RZ ;  /* 0x0000000203037810 */ /* 0x000fe20007ffe0ff */
[----:B--2---:R-:W-:-:S07]  /*1290*/  DADD R6, R6, R14 ;  /* 0x0000000006067229 */ /* 0x004fce000000000e */
[----:B------:R0:W-:Y:S04]  /*12a0*/  STG.E.64 desc[UR6][R10.64], R6 ;  /* 0x000000060a007986 */ /* 0x0001e8000c101b06 */
.L_x_28:
[----:B------:R-:W-:Y:S05]  /*12b0*/  @P1 EXIT ;  /* 0x000000000000194d */ /* 0x000fea0003800000 */
[----:B0-2---:R-:W0:Y:S01]  /*12c0*/  LDC.64 R6, c[0x0][0x380] ;  /* 0x0000e000ff067b82 */ /* 0x005e220000000a00 */
[-C--:B------:R-:W-:Y:S02]  /*12d0*/  IMAD R9, R5, R0.reuse, R3 ;  /* 0x0000000005097224 */ /* 0x080fe400078e0203 */
[----:B------:R-:W-:-:S05]  /*12e0*/  IMAD R11, R3, R0, R5 ;  /* 0x00000000030b7224 */ /* 0x000fca00078e0205 */
[----:B-1----:R-:W1:Y:S01]  /*12f0*/  LDC.64 R12, c[0x0][0x388] ;  /* 0x0000e200ff0c7b82 */ /* 0x002e620000000a00 */
[----:B0-----:R-:W-:-:S04]  /*1300*/  IMAD.WIDE.U32 R4, R9, 0x8, R6 ;  /* 0x0000000809047825 */ /* 0x001fc800078e0006 */
[----:B------:R-:W-:Y:S02]  /*1310*/  IMAD.WIDE.U32 R2, R11, 0x8, R6 ;  /* 0x000000080b027825 */ /* 0x000fe400078e0006 */
[----:B------:R-:W2:Y:S04]  /*1320*/  LDG.E.64 R4, desc[UR6][R4.64] ;  /* 0x0000000604047981 */ /* 0x000ea8000c1e1b00 */
[----:B------:R-:W2:Y:S01]  /*1330*/  LDG.E.64 R6, desc[UR6][R2.64] ;  /* 0x0000000602067981 */ /* 0x000ea2000c1e1b00 */
[----:B-1----:R-:W-:-:S04]  /*1340*/  IMAD.WIDE.U32 R8, R9, 0x8, R12 ;  /* 0x0000000809087825 */ /* 0x002fc800078e000c */
[----:B------:R-:W-:Y:S01]  /*1350*/  IMAD.WIDE.U32 R12, R11, 0x8, R12 ;  /* 0x000000080b0c7825 */ /* 0x000fe200078e000c */
[----:B--2---:R-:W-:-:S07]  /*1360*/  DMUL R6, R4, R6 ;  /* 0x0000000604067228 */ /* 0x004fce0000000000 */
[----:B------:R-:W-:Y:S04]  /*1370*/  STG.E.64 desc[UR6][R2.64], R6 ;  /* 0x0000000602007986 */ /* 0x000fe8000c101b06 */
[----:B------:R-:W2:Y:S04]  /*1380*/  LDG.E.64 R10, desc[UR6][R8.64] ;  /* 0x00000006080a7981 */ /* 0x000ea8000c1e1b00 */
[----:B------:R-:W2:Y:S02]  /*1390*/  LDG.E.64 R14, desc[UR6][R12.64] ;  /* 0x000000060c0e7981 */ /* 0x000ea4000c1e1b00 */
[----:B--2---:R-:W-:-:S07]  /*13a0*/  DMUL R10, R10, R14 ;  /* 0x0000000e0a0a7228 */ /* 0x004fce0000000000 */
[----:B------:R-:W-:Y:S04]  /*13b0*/  STG.E.64 desc[UR6][R12.64], R10 ;  /* 0x0000000a0c007986 */ /* 0x000fe8000c101b06 */
[----:B------:R-:W2:Y:S04]  /*13c0*/  LDG.E.64 R4, desc[UR6][R8.64] ;  /* 0x0000000608047981 */ /* 0x000ea8000c1e1b00 */
[----:B------:R-:W2:Y:S02]  /*13d0*/  LDG.E.64 R14, desc[UR6][R2.64] ;  /* 0x00000006020e7981 */ /* 0x000ea4000c1e1b00 */
[----:B--2---:R-:W-:-:S07]  /*13e0*/  DADD R4, R4, R14 ;  /* 0x0000000004047229 */ /* 0x004fce000000000e */
[----:B------:R-:W-:Y:S01]  /*13f0*/  STG.E.64 desc[UR6][R2.64], R4 ;  /* 0x0000000402007986 */ /* 0x000fe2000c101b06 */
[----:B------:R-:W-:Y:S05]  /*1400*/  EXIT ;  /* 0x000000000000794d */ /* 0x000fea0003800000 */
.L_x_29:
        /* <DEDUP_REMOVED lines=15> */
.L_x_48:


//--------------------- .text._Z9transposePdS_i   --------------------------
	.section	.text._Z9transposePdS_i,"ax",@progbits
	.align	128
        .global         _Z9transposePdS_i
        .type           _Z9transposePdS_i,@function
        .size           _Z9transposePdS_i,(.L_x_49 - _Z9transposePdS_i)
        .other          _Z9transposePdS_i,@"STO_CUDA_ENTRY STV_DEFAULT"
_Z9transposePdS_i:
.text._Z9transposePdS_i:
[----:B------:R-:W-:Y:S08]  /*0000*/  LDC R1, c[0x0][0x37c] ;  /* 0x0000df00ff017b82 */ /* 0x000ff00000000800 */
[----:B------:R-:W0:Y:S08]  /*0010*/  LDC R0, c[0x0][0x390] ;  /* 0x0000e400ff007b82 */ /* 0x000e300000000800 */
[----:B------:R-:W1:Y:S01]  /*0020*/  S2UR UR4, SR_CTAID.X ;  /* 0x00000000000479c3 */ /* 0x000e620000002500 */
[----:B0-----:R-:W-:-:S13]  /*0030*/  ISETP.GE.AND P0, PT, R0, 0x1, PT ;  /* 0x000000010000780c */ /* 0x001fda0003f06270 */
[----:B-1----:R-:W-:Y:S05]  /*0040*/  @!P0 EXIT ;  /* 0x000000000000894d */ /* 0x002fea0003800000 */
[----:B------:R-:W0:Y:S01]  /*0050*/  S2R R5, SR_TID.X ;  /* 0x0000000000057919 */ /* 0x000e220000002100 */
[----:B------:R-:W1:Y:S01]  /*0060*/  LDCU UR5, c[0x0][0x360] ;  /* 0x00006c00ff0577ac */ /* 0x000e620008000800 */
[----:B------:R-:W-:Y:S01]  /*0070*/  IADD3 R2, PT, PT, R0, -0x1, RZ ;  /* 0xffffffff00027810 */ /* 0x000fe20007ffe0ff */
[----:B------:R-:W2:Y:S03]  /*0080*/  LDCU.64 UR6, c[0x0][0x358] ;  /* 0x00006b00ff0677ac */ /* 0x000ea60008000a00 */
[----:B------:R-:W-:Y:S01]  /*0090*/  ISETP.GE.U32.AND P0, PT, R2, 0xf, PT ;  /* 0x0000000f0200780c */ /* 0x000fe20003f06070 */
[----:B------:R-:W-:Y:S01]  /*00a0*/  HFMA2 R2, -RZ, RZ, 0, 0 ;  /* 0x00000000ff027431 */ /* 0x000fe200000001ff */
[----:B-1----:R-:W-:-:S06]  /*00b0*/  UIMAD UR4, UR4, UR5, URZ ;  /* 0x00000005040472a4 */ /* 0x002fcc000f8e02ff */
[----:B0-----:R-:W-:-:S05]  /*00c0*/  IADD3 R3, PT, PT, R5, UR4, RZ ;  /* 0x0000000405037c10 */ /* 0x001fca000fffe0ff */
[----:B--2---:R-:W-:Y:S05]  /*00d0*/  @!P0 BRA `(.L_x_30) ;  /* 0x0000000400e08947 */ /* 0x004fea0003800000 */
[C---:B------:R-:W-:Y:S01]  /*00e0*/  LOP3.LUT R2, R0.reuse, 0x7ffffff0, RZ, 0xc0, !PT ;  /* 0x7ffffff000027812 */ /* 0x040fe200078ec0ff */
[C---:B------:R-:W-:Y:S01]  /*00f0*/  IMAD R7, R0.reuse, 0x3, R3 ;  /* 0x0000000300077824 */ /* 0x040fe200078e0203 */
[C---:B------:R-:W-:Y:S01]  /*0100*/  IADD3 R14, PT, PT, R0.reuse, UR4, R5 ;  /* 0x00000004000e7c10 */ /* 0x040fe2000fffe005 */
[C-C-:B------:R-:W-:Y:S01]  /*0110*/  IMAD R11, R0.reuse, 0x5, R3.reuse ;  /* 0x00000005000b7824 */ /* 0x140fe200078e0203 */
[CC--:B------:R-:W-:Y:S01]  /*0120*/  LEA R5, R0.reuse, R3.reuse, 0x1 ;  /* 0x0000000300057211 */ /* 0x0c0fe200078e08ff */
[C-C-:B------:R-:W-:Y:S01]  /*0130*/  IMAD R13, R0.reuse, 0x6, R3.reuse ;  /* 0x00000006000d7824 */ /* 0x140fe200078e0203 */
[CC--:B------:R-:W-:Y:S01]  /*0140*/  LEA R9, R0.reuse, R3.reuse, 0x2 ;  /* 0x0000000300097211 */ /* 0x0c0fe200078e10ff */
[C-C-:B------:R-:W-:Y:S01]  /*0150*/  IMAD R15, R0.reuse, 0x7, R3.reuse ;  /* 0x00000007000f7824 */ /* 0x140fe200078e0203 */
[CC--:B------:R-:W-:Y:S01]  /*0160*/  LEA R17, R0.reuse, R3.reuse, 0x3 ;  /* 0x0000000300117211 */ /* 0x0c0fe200078e18ff */
[C-C-:B------:R-:W-:Y:S01]  /*0170*/  IMAD R19, R0.reuse, 0x9, R3.reuse ;  /* 0x0000000900137824 */ /* 0x140fe200078e0203 */
[----:B------:R-:W-:Y:S01]  /*0180*/  MOV R12, R3 ;  /* 0x00000003000c7202 */ /* 0x000fe20000000f00 */
[--C-:B------:R-:W-:Y:S01]  /*0190*/  IMAD R21, R0, 0xa, R3.reuse ;  /* 0x0000000a00157824 */ /* 0x100fe200078e0203 */
[----:B------:R-:W-:Y:S01]  /*01a0*/  IADD3 R18, PT, PT, -R2, RZ, RZ ;  /* 0x000000ff02127210 */ /* 0x000fe20007ffe1ff */
[----:B------:R-:W-:-:S02]  /*01b0*/  IMAD R23, R0, 0xb, R3 ;  /* 0x0000000b00177824 */ /* 0x000fc400078e0203 */
[C-C-:B------:R-:W-:Y:S02]  /*01c0*/  IMAD R4, R0.reuse, 0xc, R3.reuse ;  /* 0x0000000c00047824 */ /* 0x140fe400078e0203 */
[C-C-:B------:R-:W-:Y:S02]  /*01d0*/  IMAD R6, R0.reuse, 0xd, R3.reuse ;  /* 0x0000000d00067824 */ /* 0x140fe400078e0203 */
[C-C-:B------:R-:W-:Y:S02]  /*01e0*/  IMAD R8, R0.reuse, 0xe, R3.reuse ;  /* 0x0000000e00087824 */ /* 0x140fe400078e0203 */
[----:B------:R-:W-:Y:S02]  /*01f0*/  IMAD R10, R0, 0xf, R3 ;  /* 0x0000000f000a7824 */ /* 0x000fe400078e0203 */
[----:B------:R-:W-:-:S07]  /*0200*/  IMAD R16, R3, R0, 0x7 ;  /* 0x0000000703107424 */ /* 0x000fce00078e0200 */
.L_x_31:
[----:B-1----:R-:W0:Y:S01]  /*0210*/  LDC.64 R26, c[0x0][0x380] ;  /* 0x0000e000ff1a7b82 */ /* 0x002e220000000a00 */
[----:B------:R-:W-:-:S07]  /*0220*/  IADD3 R35, PT, PT, R16, -0x7, RZ ;  /* 0xfffffff910237810 */ /* 0x000fce0007ffe0ff */
[----:B------:R-:W1:Y:S01]  /*0230*/  LDC.64 R24, c[0x0][0x388] ;  /* 0x0000e200ff187b82 */ /* 0x000e620000000a00 */
[----:B0-----:R-:W-:-:S06]  /*0240*/  IMAD.WIDE.U32 R34, R35, 0x8, R26 ;  /* 0x0000000823227825 */ /* 0x001fcc00078e001a */
[----:B------:R-:W2:Y:S01]  /*0250*/  LDG.E.64 R34, desc[UR6][R34.64] ;  /* 0x0000000622227981 */ /* 0x000ea2000c1e1b00 */
[----:B------:R-:W-:Y:S01]  /*0260*/  IADD3 R33, PT, PT, R16, -0x6, RZ ;  /* 0xfffffffa10217810 */ /* 0x000fe20007ffe0ff */
[----:B-1----:R-:W-:-:S04]  /*0270*/  IMAD.WIDE.U32 R30, R12, 0x8, R24 ;  /* 0x000000080c1e7825 */ /* 0x002fc800078e0018 */
[----:B------:R-:W-:Y:S01]  /*0280*/  IMAD.WIDE.U32 R32, R33, 0x8, R26 ;  /* 0x0000000821207825 */ /* 0x000fe200078e001a */
[----:B------:R-:W-:Y:S01]  /*0290*/  IADD3 R37, PT, PT, R16, -0x5, RZ ;  /* 0xfffffffb10257810 */ /* 0x000fe20007ffe0ff */
[----:B--2---:R0:W-:Y:S04]  /*02a0*/  STG.E.64 desc[UR6][R30.64], R34 ;  /* 0x000000221e007986 */ /* 0x0041e8000c101b06 */
[----:B------:R-:W2:Y:S01]  /*02b0*/  LDG.E.64 R32, desc[UR6][R32.64] ;  /* 0x0000000620207981 */ /* 0x000ea2000c1e1b00 */
[----:B------:R-:W-:-:S04]  /*02c0*/  IMAD.WIDE.U32 R28, R14, 0x8, R24 ;  /* 0x000000080e1c7825 */ /* 0x000fc800078e0018 */
[--C-:B------:R-:W-:Y:S01]  /*02d0*/  IMAD.WIDE.U32 R36, R37, 0x8, R26.reuse ;  /* 0x0000000825247825 */ /* 0x100fe200078e001a */
[----:B------:R-:W-:Y:S01]  /*02e0*/  IADD3 R20, PT, PT, R16, -0x4, RZ ;  /* 0xfffffffc10147810 */ /* 0x000fe20007ffe0ff */
[----:B--2---:R1:W-:Y:S04]  /*02f0*/  STG.E.64 desc[UR6][R28.64], R32 ;  /* 0x000000201c007986 */ /* 0x0043e8000c101b06 */
[----:B0-----:R-:W2:Y:S01]  /*0300*/  LDG.E.64 R30, desc[UR6][R36.64] ;  /* 0x00000006241e7981 */ /* 0x001ea2000c1e1b00 */
[----:B------:R-:W-:-:S04]  /*0310*/  IMAD.WIDE.U32 R34, R20, 0x8, R26 ;  /* 0x0000000814227825 */ /* 0x000fc800078e001a */
[----:B-1----:R-:W-:-:S05]  /*0320*/  IMAD.WIDE.U32 R28, R5, 0x8, R24 ;  /* 0x00000008051c7825 */ /* 0x002fca00078e0018 */
[----:B--2---:R0:W-:Y:S04]  /*0330*/  STG.E.64 desc[UR6][R28.64], R30 ;  /* 0x0000001e1c007986 */ /* 0x0041e8000c101b06 */
[----:B------:R-:W2:Y:S01]  /*0340*/  LDG.E.64 R34, desc[UR6][R34.64] ;  /* 0x0000000622227981 */ /* 0x000ea2000c1e1b00 */
[----:B------:R-:W-:-:S05]  /*0350*/  IADD3 R20, PT, PT, R16, -0x3, RZ ;  /* 0xfffffffd10147810 */ /* 0x000fca0007ffe0ff */
[----:B------:R-:W-:-:S04]  /*0360*/  IMAD.WIDE.U32 R32, R20, 0x8, R26 ;  /* 0x0000000814207825 */ /* 0x000fc800078e001a */
[----:B0-----:R-:W-:-:S05]  /*0370*/  IMAD.WIDE.U32 R30, R7, 0x8, R24 ;  /* 0x00000008071e7825 */ /* 0x001fca00078e0018 */
        /* <DEDUP_REMOVED lines=12> */
[----:B------:R-:W-:-:S04]  /*0440*/  IMAD.WIDE.U32 R32, R16, 0x8, R26 ;  /* 0x0000000810207825 */ /* 0x000fc800078e001a */
[----:B0-----:R-:W-:-:S05]  /*0450*/  IMAD.WIDE.U32 R28, R13, 0x8, R24 ;  /* 0x000000080d1c7825 */ /* 0x001fca00078e0018 */
[----:B--2---:R0:W-:Y:S04]  /*0460*/  STG.E.64 desc[UR6][R28.64], R30 ;  /* 0x0000001e1c007986 */ /* 0x0041e8000c101b06 */
[----:B------:R-:W2:Y:S01]  /*0470*/  LDG.E.64 R32, desc[UR6][R32.64] ;  /* 0x0000000620207981 */ /* 0x000ea2000c1e1b00 */
[----:B------:R-:W-:Y:S01]  /*0480*/  IADD3 R35, PT, PT, R16, 0x1, RZ ;  /* 0x0000000110237810 */ /* 0x000fe20007ffe0ff */
[----:B------:R-:W-:-:S04]  /*0490*/  IMAD.WIDE.U32 R36, R15, 0x8, R24 ;  /* 0x000000080f247825 */ /* 0x000fc800078e0018 */
[----:B------:R-:W-:Y:S01]  /*04a0*/  IMAD.WIDE.U32 R34, R35, 0x8, R26 ;  /* 0x0000000823227825 */ /* 0x000fe200078e001a */
[----:B------:R-:W-:Y:S01]  /*04b0*/  IADD3 R20, PT, PT, R16, 0x2, RZ ;  /* 0x0000000210147810 */ /* 0x000fe20007ffe0ff */
[----:B--2---:R1:W-:Y:S04]  /*04c0*/  STG.E.64 desc[UR6][R36.64], R32 ;  /* 0x0000002024007986 */ /* 0x0043e8000c101b06 */
[----:B------:R-:W2:Y:S01]  /*04d0*/  LDG.E.64 R34, desc[UR6][R34.64] ;  /* 0x0000000622227981 */ /* 0x000ea2000c1e1b00 */
[----:B0-----:R-:W-:-:S04]  /*04e0*/  IMAD.WIDE.U32 R28, R17, 0x8, R24 ;  /* 0x00000008111c7825 */ /* 0x001fc800078e0018 */
[--C-:B------:R-:W-:Y:S01]  /*04f0*/  IMAD.WIDE.U32 R30, R20, 0x8, R26.reuse ;  /* 0x00000008141e7825 */ /* 0x100fe200078e001a */
[----:B------:R-:W-:Y:S01]  /*0500*/  IADD3 R20, PT, PT, R16, 0x3, RZ ;  /* 0x0000000310147810 */ /* 0x000fe20007ffe0ff */
[----:B--2---:R0:W-:Y:S04]  /*0510*/  STG.E.64 desc[UR6][R28.64], R34 ;  /* 0x000000221c007986 */ /* 0x0041e8000c101b06 */
[----:B------:R-:W2:Y:S01]  /*0520*/  LDG.E.64 R30, desc[UR6][R30.64] ;  /* 0x000000061e1e7981 */ /* 0x000ea2000c1e1b00 */
[----:B-1----:R-:W-:-:S04]  /*0530*/  IMAD.WIDE.U32 R32, R20, 0x8, R26 ;  /* 0x0000000814207825 */ /* 0x002fc800078e001a */
        /* <DEDUP_REMOVED lines=20> */
[--C-:B------:R-:W-:Y:S01]  /*0680*/  IMAD.WIDE.U32 R36, R37, 0x8, R26.reuse ;  /* 0x0000000825247825 */ /* 0x100fe200078e001a */
[----:B------:R-:W-:Y:S01]  /*0690*/  IADD3 R20, PT, PT, R16, 0x8, RZ ;  /* 0x0000000810147810 */ /* 0x000fe20007ffe0ff */
[----:B--2---:R1:W-:Y:S04]  /*06a0*/  STG.E.64 desc[UR6][R34.64], R32 ;  /* 0x0000002022007986 */ /* 0x0043e8000c101b06 */
[----:B0-----:R0:W2:Y:S01]  /*06b0*/  LDG.E.64 R30, desc[UR6][R36.64] ;  /* 0x00000006241e7981 */ /* 0x0010a2000c1e1b00 */
[----:B------:R-:W-:-:S04]  /*06c0*/  IMAD.WIDE.U32 R26, R20, 0x8, R26 ;  /* 0x00000008141a7825 */ /* 0x000fc800078e001a */
[----:B0-----:R-:W-:Y:S01]  /*06d0*/  IMAD.WIDE.U32 R36, R8, 0x8, R24 ;  /* 0x0000000808247825 */ /* 0x001fe200078e0018 */
[----:B------:R-:W-:-:S04]  /*06e0*/  IADD3 R18, PT, PT, R18, 0x10, RZ ;  /* 0x0000001012127810 */ /* 0x000fc80007ffe0ff */
[----:B--2---:R1:W-:Y:S04]  /*06f0*/  STG.E.64 desc[UR6][R36.64], R30 ;  /* 0x0000001e24007986 */ /* 0x0043e8000c101b06 */
[----:B------:R-:W2:Y:S01]  /*0700*/  LDG.E.64 R26, desc[UR6][R26.64] ;  /* 0x000000061a1a7981 */ /* 0x000ea2000c1e1b00 */
[----:B------:R-:W-:Y:S01]  /*0710*/  ISETP.NE.AND P0, PT, R18, RZ, PT ;  /* 0x000000ff1200720c */ /* 0x000fe20003f05270 */
[----:B------:R-:W-:Y:S01]  /*0720*/  IMAD.WIDE.U32 R24, R10, 0x8, R24 ;  /* 0x000000080a187825 */ /* 0x000fe200078e0018 */
[----:B------:R-:W-:Y:S02]  /*0730*/  IADD3 R16, PT, PT, R16, 0x10, RZ ;  /* 0x0000001010107810 */ /* 0x000fe40007ffe0ff */
[C---:B------:R-:W-:Y:S01]  /*0740*/  LEA R14, R0.reuse, R14, 0x4 ;  /* 0x0000000e000e7211 */ /* 0x040fe200078e20ff */
[C---:B------:R-:W-:Y:S01]  /*0750*/  IMAD R17, R0.reuse, 0x10, R17 ;  /* 0x0000001000117824 */ /* 0x040fe200078e0211 */
[----:B------:R-:W-:-:S02]  /*0760*/  LEA R5, R0, R5, 0x4 ;  /* 0x0000000500057211 */ /* 0x000fc400078e20ff */
[C---:B------:R-:W-:Y:S02]  /*0770*/  LEA R7, R0.reuse, R7, 0x4 ;  /* 0x0000000700077211 */ /* 0x040fe400078e20ff */
[C---:B------:R-:W-:Y:S02]  /*0780*/  LEA R9, R0.reuse, R9, 0x4 ;  /* 0x0000000900097211 */ /* 0x040fe400078e20ff */
[C---:B------:R-:W-:Y:S02]  /*0790*/  LEA R11, R0.reuse, R11, 0x4 ;  /* 0x0000000b000b7211 */ /* 0x040fe400078e20ff */
[C---:B------:R-:W-:Y:S02]  /*07a0*/  LEA R13, R0.reuse, R13, 0x4 ;  /* 0x0000000d000d7211 */ /* 0x040fe400078e20ff */
[C---:B------:R-:W-:Y:S02]  /*07b0*/  LEA R15, R0.reuse, R15, 0x4 ;  /* 0x0000000f000f7211 */ /* 0x040fe400078e20ff */
[----:B------:R-:W-:-:S02]  /*07c0*/  LEA R19, R0, R19, 0x4 ;  /* 0x0000001300137211 */ /* 0x000fc400078e20ff */
[C---:B------:R-:W-:Y:S02]  /*07d0*/  LEA R21, R0.reuse, R21, 0x4 ;  /* 0x0000001500157211 */ /* 0x040fe400078e20ff */
[C---:B------:R-:W-:Y:S02]  /*07e0*/  LEA R23, R0.reuse, R23, 0x4 ;  /* 0x0000001700177211 */ /* 0x040fe400078e20ff */
[C---:B------:R-:W-:Y:S02]  /*07f0*/  LEA R4, R0.reuse, R4, 0x4 ;  /* 0x0000000400047211 */ /* 0x040fe400078e20ff */
[C---:B------:R-:W-:Y:S02]  /*0800*/  LEA R6, R0.reuse, R6, 0x4 ;  /* 0x0000000600067211 */ /* 0x040fe400078e20ff */
[C---:B------:R-:W-:Y:S02]  /*0810*/  LEA R8, R0.reuse, R8, 0x4 ;  /* 0x0000000800087211 */ /* 0x040fe400078e20ff */
[----:B------:R-:W-:-:S02]  /*0820*/  LEA R10, R0, R10, 0x4 ;  /* 0x0000000a000a7211 */ /* 0x000fc400078e20ff */
[----:B------:R-:W-:Y:S01]  /*0830*/  LEA R12, R0, R12, 0x4 ;  /* 0x0000000c000c7211 */ /* 0x000fe200078e20ff */
[----:B--2---:R1:W-:Y:S01]  /*0840*/  STG.E.64 desc[UR6][R24.64], R26 ;  /* 0x0000001a18007986 */ /* 0x0043e2000c101b06 */
[----:B------:R-:W-:Y:S05]  /*0850*/  @P0 BRA `(.L_x_31) ;  /* 0xfffffff8006c0947 */ /* 0x000fea000383ffff */
.L_x_30:
[----:B------:R-:W-:-:S13]  /*0860*/  LOP3.LUT P0, R4, R0, 0xf, RZ, 0xc0, !PT ;  /* 0x0000000f00047812 */ /* 0x000fda000780c0ff */
[----:B------:R-:W-:Y:S05]  /*0870*/  @!P0 EXIT ;  /* 0x000000000000894d */ /* 0x000fea0003800000 */
[----:B------:R-:W-:Y:S02]  /*0880*/  ISETP.GE.U32.AND P0, PT, R4, 0x8, PT ;  /* 0x000000080400780c */ /* 0x000fe40003f06070 */
[----:B------:R-:W-:-:S04]  /*0890*/  LOP3.LUT R8, R0, 0x7, RZ, 0xc0, !PT ;  /* 0x0000000700087812 */ /* 0x000fc800078ec0ff */
[----:B------:R-:W-:-:S07]  /*08a0*/  ISETP.NE.AND P1, PT, R8, RZ, PT ;  /* 0x000000ff0800720c */ /* 0x000fce0003f25270 */
[----:B------:R-:W-:Y:S06]  /*08b0*/  @!P0 BRA `(.L_x_32) ;  /* 0x0000000000cc8947 */ /* 0x000fec0003800000 */
[----:B------:R-:W0:Y:S01]  /*08c0*/  LDC.64 R4, c[0x0][0x380] ;  /* 0x0000e000ff047b82 */ /* 0x000e220000000a00 */
[----:B------:R-:W-:-:S07]  /*08d0*/  IMAD R9, R3, R0, R2 ;  /* 0x0000000003097224 */ /* 0x000fce00078e0202 */
[----:B------:R-:W2:Y:S01]  /*08e0*/  LDC.64 R6, c[0x0][0x388] ;  /* 0x0000e200ff067b82 */ /* 0x000ea20000000a00 */
[----:B0-----:R-:W-:-:S06]  /*08f0*/  IMAD.WIDE.U32 R10, R9, 0x8, R4 ;  /* 0x00000008090a7825 */ /* 0x001fcc00078e0004 */
[----:B------:R-:W3:Y:S01]  /*0900*/  LDG.E.64 R10, desc[UR6][R10.64] ;  /* 0x000000060a0a7981 */ /* 0x000ee2000c1e1b00 */
[----:B------:R-:W-:Y:S01]  /*0910*/  IADD3 R15, PT, PT, R9, 0x1, RZ ;  /* 0x00000001090f7810 */ /* 0x000fe20007ffe0ff */
[----:B------:R-:W-:-:S04]  /*0920*/  IMAD R17, R2, R0, R3 ;  /* 0x0000000002117224 */ /* 0x000fc800078e0203 */
[----:B--2---:R-:W-:-:S04]  /*0930*/  IMAD.WIDE.U32 R12, R17, 0x8, R6 ;  /* 0x00000008110c7825 */ /* 0x004fc800078e0006 */
[----:B------:R-:W-:Y:S01]  /*0940*/  IMAD.WIDE.U32 R14, R15, 0x8, R4 ;  /* 0x000000080f0e7825 */ /* 0x000fe200078e0004 */
[----:B---3--:R0:W-:Y:S05]  /*0950*/  STG.E.64 desc[UR6][R12.64], R10 ;  /* 0x0000000a0c007986 */ /* 0x0081ea000c101b06 */
[----:B------:R-:W2:Y:S01]  /*0960*/  LDG.E.64 R14, desc[UR6][R14.64] ;  /* 0x000000060e0e7981 */ /* 0x000ea2000c1e1b00 */
[----:B------:R-:W-:Y:S02]  /*0970*/  IADD3 R21, PT, PT, R17, R0, RZ ;  /* 0x0000000011157210 */ /* 0x000fe40007ffe0ff */
[----:B------:R-:W-:-:S03]  /*0980*/  IADD3 R19, PT, PT, R9, 0x2, RZ ;  /* 0x0000000209137810 */ /* 0x000fc60007ffe0ff */
[----:B------:R-:W-:-:S04]  /*0990*/  IMAD.WIDE.U32 R16, R21, 0x8, R6 ;  /* 0x0000000815107825 */ /* 0x000fc800078e0006 */
[----:B------:R-:W-:Y:S01]  /*09a0*/  IMAD.WIDE.U32 R18, R19, 0x8, R4 ;  /* 0x0000000813127825 */ /* 0x000fe200078e0004 */
[----:B--2---:R2:W-:Y:S05]  /*09b0*/  STG.E.64 desc[UR6][R16.64], R14 ;  /* 0x0000000e10007986 */ /* 0x0045ea000c101b06 */
[----:B------:R-:W3:Y:S01]  /*09c0*/  LDG.E.64 R18, desc[UR6][R18.64] ;  /* 0x0000000612127981 */ /* 0x000ee2000c1e1b00 */
[----:B------:R-:W-:Y:S02]  /*09d0*/  IADD3 R23, PT, PT, R21, R0, RZ ;  /* 0x0000000015177210 */ /* 0x000fe40007ffe0ff */
[----:B-1----:R-:W-:-:S03]  /*09e0*/  IADD3 R25, PT, PT, R9, 0x3, RZ ;  /* 0x0000000309197810 */ /* 0x002fc60007ffe0ff */
[----:B------:R-:W-:-:S04]  /*09f0*/  IMAD.WIDE.U32 R20, R23, 0x8, R6 ;  /* 0x0000000817147825 */ /* 0x000fc800078e0006 */
[----:B0-----:R-:W-:Y:S01]  /*0a00*/  IMAD.WIDE.U32 R10, R25, 0x8, R4 ;  /* 0x00000008190a7825 */ /* 0x001fe200078e0004 */
[----:B---3--:R0:W-:Y:S05]  /*0a10*/  STG.E.64 desc[UR6][R20.64], R18 ;  /* 0x0000001214007986 */ /* 0x0081ea000c101b06 */
[----:B------:R-:W3:Y:S01]  /*0a20*/  LDG.E.64 R10, desc[UR6][R10.64] ;  /* 0x000000060a0a7981 */ /* 0x000ee2000c1e1b00 */
[----:B------:R-:W-:Y:S02]  /*0a30*/  IADD3 R23, PT, PT, R23, R0, RZ ;  /* 0x0000000017177210 */ /* 0x000fe40007ffe0ff */
[----:B------:R-:W-:-:S03]  /*0a40*/  IADD3 R25, PT, PT, R9, 0x4, RZ ;  /* 0x0000000409197810 */ /* 0x000fc60007ffe0ff */
[----:B------:R-:W-:-:S04]  /*0a50*/  IMAD.WIDE.U32 R12, R23, 0x8, R6 ;  /* 0x00000008170c7825 */ /* 0x000fc800078e0006 */
[----:B--2---:R-:W-:Y:S01]  /*0a60*/  IMAD.WIDE.U32 R14, R25, 0x8, R4 ;  /* 0x00000008190e7825 */ /* 0x004fe200078e0004 */
[----:B---3--:R1:W-:Y:S05]  /*0a70*/  STG.E.64 desc[UR6][R12.64], R10 ;  /* 0x0000000a0c007986 */ /* 0x0083ea000c101b06 */
[----:B------:R-:W2:Y:S01]  /*0a80*/  LDG.E.64 R14, desc[UR6][R14.64] ;  /* 0x000000060e0e7981 */ /* 0x000ea2000c1e1b00 */
[----:B------:R-:W-:Y:S01]  /*0a90*/  IADD3 R23, PT, PT, R23, R0, RZ ;  /* 0x0000000017177210 */ /* 0x000fe20007ffe0ff */
[----:B------:R-:W-:-:S04]  /*0aa0*/  VIADD R25, R9, 0x5 ;  /* 0x0000000509197836 */ /* 0x000fc80000000000 */
[----:B------:R-:W-:-:S04]  /*0ab0*/  IMAD.WIDE.U32 R16, R23, 0x8, R6 ;  /* 0x0000000817107825 */ /* 0x000fc800078e0006 */
[----:B0-----:R-:W-:Y:S01]  /*0ac0*/  IMAD.WIDE.U32 R18, R25, 0x8, R4 ;  /* 0x0000000819127825 */ /* 0x001fe200078e0004 */
[----:B--2---:R0:W-:Y:S05]  /*0ad0*/  STG.E.64 desc[UR6][R16.64], R14 ;  /* 0x0000000e10007986 */ /* 0x0041ea000c101b06 */
[----:B------:R-:W2:Y:S01]  /*0ae0*/  LDG.E.64 R18, desc[UR6][R18.64] ;  /* 0x0000000612127981 */ /* 0x000ea2000c1e1b00 */
[----:B------:R-:W-:Y:S02]  /*0af0*/  IADD3 R23, PT, PT, R23, R0, RZ ;  /* 0x0000000017177210 */ /* 0x000fe40007ffe0ff */
[----:B------:R-:W-:-:S03]  /*0b00*/  IADD3 R25, PT, PT, R9, 0x6, RZ ;  /* 0x0000000609197810 */ /* 0x000fc60007ffe0ff */
[----:B------:R-:W-:-:S04]  /*0b10*/  IMAD.WIDE.U32 R20, R23, 0x8, R6 ;  /* 0x0000000817147825 */ /* 0x000fc800078e0006 */
[----:B-1----:R-:W-:Y:S01]  /*0b20*/  IMAD.WIDE.U32 R10, R25, 0x8, R4 ;  /* 0x00000008190a7825 */ /* 0x002fe200078e0004 */
[----:B--2---:R0:W-:Y:S05]  /*0b30*/  STG.E.64 desc[UR6][R20.64], R18 ;  /* 0x0000001214007986 */ /* 0x0041ea000c101b06 */
[----:B------:R-:W2:Y:S01]  /*0b40*/  LDG.E.64 R10, desc[UR6][R10.64] ;  /* 0x000000060a0a7981 */ /* 0x000ea2000c1e1b00 */
[----:B------:R-:W-:Y:S02]  /*0b50*/  IADD3 R23, PT, PT, R23, R0, RZ ;  /* 0x0000000017177210 */ /* 0x000fe40007ffe0ff */
[----:B------:R-:W-:-:S03]  /*0b60*/  IADD3 R9, PT, PT, R9, 0x7, RZ ;  /* 0x0000000709097810 */ /* 0x000fc60007ffe0ff */
[----:B------:R-:W-:-:S04]  /*0b70*/  IMAD.WIDE.U32 R12, R23, 0x8, R6 ;  /* 0x00000008170c7825 */ /* 0x000fc800078e0006 */
[----:B------:R-:W-:Y:S01]  /*0b80*/  IMAD.WIDE.U32 R4, R9, 0x8, R4 ;  /* 0x0000000809047825 */ /* 0x000fe200078e0004 */
[----:B--2---:R0:W-:Y:S05]  /*0b90*/  STG.E.64 desc[UR6][R12.64], R10 ;  /* 0x0000000a0c007986 */ /* 0x0041ea000c101b06 */
[----:B------:R-:W2:Y:S01]  /*0ba0*/  LDG.E.64 R4, desc[UR6][R4.64] ;  /* 0x0000000604047981 */ /* 0x000ea2000c1e1b00 */
[----:B------:R-:W-:Y:S02]  /*0bb0*/  IADD3 R23, PT, PT, R23, R0, RZ ;  /* 0x0000000017177210 */ /* 0x000fe40007ffe0ff */
[----:B------:R-:W-:-:S03]  /*0bc0*/  IADD3 R2, PT, PT, R2, 0x8, RZ ;  /* 0x0000000802027810 */ /* 0x000fc60007ffe0ff */
[----:B------:R-:W-:-:S05]  /*0bd0*/  IMAD.WIDE.U32 R6, R23, 0x8, R6 ;  /* 0x0000000817067825 */ /* 0x000fca00078e0006 */
[----:B--2---:R0:W-:Y:S02]  /*0be0*/  STG.E.64 desc[UR6][R6.64], R4 ;  /* 0x0000000406007986 */ /* 0x0041e4000c101b06 */
.L_x_32:
[----:B------:R-:W-:Y:S05]  /*0bf0*/  @!P1 EXIT ;  /* 0x000000000000994d */ /* 0x000fea0003800000 */
[----:B------:R-:W-:Y:S02]  /*0c00*/  ISETP.GE.U32.AND P0, PT, R8, 0x4, PT ;  /* 0x000000040800780c */ /* 0x000fe40003f06070 */
[----:B0-----:R-:W-:-:S04]  /*0c10*/  LOP3.LUT R4, R0, 0x3, RZ, 0xc0, !PT ;  /* 0x0000000300047812 */ /* 0x001fc800078ec0ff */
        /* <DEDUP_REMOVED lines=29> */
.L_x_33:
[----:B------:R-:W-:Y:S05]  /*0df0*/  @!P1 EXIT ;  /* 0x000000000000994d */ /* 0x000fea0003800000 */
[----:B0-----:R-:W0:Y:S01]  /*0e00*/  LDC.64 R6, c[0x0][0x380] ;  /* 0x0000e000ff067b82 */ /* 0x001e220000000a00 */
[-C--:B------:R-:W-:Y:S01]  /*0e10*/  IMAD R11, R2, R0.reuse, R3 ;  /* 0x00000000020b7224 */ /* 0x080fe200078e0203 */
[----:B------:R-:W-:Y:S01]  /*0e20*/  IADD3 R10, PT, PT, -R4, RZ, RZ ;  /* 0x000000ff040a7210 */ /* 0x000fe20007ffe1ff */
[----:B------:R-:W-:-:S05]  /*0e30*/  IMAD R13, R3, R0, R2 ;  /* 0x00000000030d7224 */ /* 0x000fca00078e0202 */
[----:B------:R-:W2:Y:S02]  /*0e40*/  LDC.64 R8, c[0x0][0x388] ;  /* 0x0000e200ff087b82 */ /* 0x000ea40000000a00 */
.L_x_34:
[----:B0--3--:R-:W-:-:S06]  /*0e50*/  IMAD.WIDE.U32 R2, R13, 0x8, R6 ;  /* 0x000000080d027825 */ /* 0x009fcc00078e0006 */
[----:B------:R-:W3:Y:S01]  /*0e60*/  LDG.E.64 R2, desc[UR6][R2.64] ;  /* 0x0000000602027981 */ /* 0x000ee2000c1e1b00 */
[----:B------:R-:W-:Y:S01]  /*0e70*/  IADD3 R10, PT, PT, R10, 0x1, RZ ;  /* 0x000000010a0a7810 */ /* 0x000fe20007ffe0ff */
[C---:B--2---:R-:W-:Y:S01]  /*0e80*/  IMAD.WIDE.U32 R4, R11.reuse, 0x8, R8 ;  /* 0x000000080b047825 */ /* 0x044fe200078e0008 */
[----:B------:R-:W-:Y:S02]  /*0e90*/  IADD3 R11, PT, PT, R11, R0, RZ ;  /* 0x000000000b0b7210 */ /* 0x000fe40007ffe0ff */
[----:B------:R-:W-:Y:S02]  /*0ea0*/  ISETP.NE.AND P0, PT, R10, RZ, PT ;  /* 0x000000ff0a00720c */ /* 0x000fe40003f05270 */
[----:B------:R-:W-:Y:S01]  /*0eb0*/  IADD3 R13, PT, PT, R13, 0x1, RZ ;  /* 0x000000010d0d7810 */ /* 0x000fe20007ffe0ff */
[----:B---3--:R3:W-:Y:S10]  /*0ec0*/  STG.E.64 desc[UR6][R4.64], R2 ;  /* 0x0000000204007986 */ /* 0x0087f4000c101b06 */
[----:B------:R-:W-:Y:S05]  /*0ed0*/  @P0 BRA `(.L_x_34) ;  /* 0xfffffffc00dc0947 */ /* 0x000fea000383ffff */
[----:B------:R-:W-:Y:S05]  /*0ee0*/  EXIT ;  /* 0x000000000000794d */ /* 0x000fea0003800000 */
.L_x_35:
        /* <DEDUP_REMOVED lines=9> */
.L_x_49:


//--------------------- .text._Z15bitReversedCopyPdS_ii --------------------------
	.section	.text._Z15bitReversedCopyPdS_ii,"ax",@progbits
	.align	128
        .global         _Z15bitReversedCopyPdS_ii
        .type           _Z15bitReversedCopyPdS_ii,@function
        .size           _Z15bitReversedCopyPdS_ii,(.L_x_50 - _Z15bitReversedCopyPdS_ii)
        .other          _Z15bitReversedCopyPdS_ii,@"STO_CUDA_ENTRY STV_DEFAULT"
_Z15bitReversedCopyPdS_ii:
.text._Z15bitReversedCopyPdS_ii:
[----:B------:R-:W-:Y:S01]  /*0000*/  LDC R1, c[0x0][0x37c] ;  /* 0x0000df00ff017b82 */ /* 0x000fe20000000800 */
[----:B------:R-:W0:Y:S01]  /*0010*/  S2R R3, SR_TID.X ;  /* 0x0000000000037919 */ /* 0x000e220000002100 */
[----:B------:R-:W1:Y:S06]  /*0020*/  LDCU UR6, c[0x0][0x394] ;  /* 0x00007280ff0677ac */ /* 0x000e6c0008000800 */
[----:B------:R-:W0:Y:S01]  /*0030*/  S2UR UR4, SR_CTAID.X ;  /* 0x00000000000479c3 */ /* 0x000e220000002500 */
[----:B------:R-:W2:Y:S07]  /*0040*/  LDCU.64 UR8, c[0x0][0x358] ;  /* 0x00006b00ff0877ac */ /* 0x000eae0008000a00 */
[----:B------:R-:W0:Y:S01]  /*0050*/  LDC R0, c[0x0][0x360] ;  /* 0x0000d800ff007b82 */ /* 0x000e220000000800 */
[----:B-1----:R-:W-:Y:S01]  /*0060*/  UISETP.GE.AND UP0, UPT, UR6, 0x1, UPT ;  /* 0x000000010600788c */ /* 0x002fe2000bf06270 */
[----:B0-----:R-:W-:-:S02]  /*0070*/  IMAD R0, R0, UR4, R3 ;  /* 0x0000000400007c24 */ /* 0x001fc4000f8e0203 */
[----:B------:R-:W-:-:S06]  /*0080*/  IMAD.MOV.U32 R3, RZ, RZ, RZ ;  /* 0x000000ffff037224 */ /* 0x000fcc00078e00ff */
[----:B--2---:R-:W-:Y:S05]  /*0090*/  BRA.U !UP0, `(.L_x_36) ;  /* 0x0000000508cc7547 */ /* 0x004fea000b800000 */
[----:B------:R-:W-:Y:S01]  /*00a0*/  UISETP.GE.U32.AND UP0, UPT, UR6, 0x4, UPT ;  /* 0x000000040600788c */ /* 0x000fe2000bf06070 */
[----:B------:R-:W-:Y:S01]  /*00b0*/  IMAD.MOV.U32 R3, RZ, RZ, RZ ;  /* 0x000000ffff037224 */ /* 0x000fe200078e00ff */
[----:B------:R-:W-:Y:S01]  /*00c0*/  ULOP3.LUT UR4, UR6, 0x3, URZ, 0xc0, !UPT ;  /* 0x0000000306047892 */ /* 0x000fe2000f8ec0ff */
[----:B------:R-:W-:-:S06]  /*00d0*/  IMAD.MOV.U32 R2, RZ, RZ, R0 ;  /* 0x000000ffff027224 */ /* 0x000fcc00078e0000 */
[----:B------:R-:W-:Y:S05]  /*00e0*/  BRA.U !UP0, `(.L_x_37) ;  /* 0x0000000508947547 */ /* 0x000fea000b800000 */
[----:B------:R-:W-:Y:S01]  /*00f0*/  ULOP3.LUT UR5, UR6, 0x7ffffffc, URZ, 0xc0, !UPT ;  /* 0x7ffffffc06057892 */ /* 0x000fe2000f8ec0ff */
[----:B------:R-:W-:Y:S02]  /*0100*/  IMAD.MOV.U32 R3, RZ, RZ, RZ ;  /* 0x000000ffff037224 */ /* 0x000fe400078e00ff */
[----:B------:R-:W-:Y:S01]  /*0110*/  IMAD.MOV.U32 R2, RZ, RZ, R0 ;  /* 0x000000ffff027224 */ /* 0x000fe200078e0000 */
[----:B------:R-:W-:-:S04]  /*0120*/  UIADD3 UR5, UPT, UPT, -UR5, URZ, URZ ;  /* 0x000000ff05057290 */ /* 0x000fc8000fffe1ff */
[----:B------:R-:W-:-:S09]  /*0130*/  UISETP.GE.AND UP0, UPT, UR5, URZ, UPT ;  /* 0x000000ff0500728c */ /* 0x000fd2000bf06270 */
[----:B------:R-:W-:Y:S05]  /*0140*/  BRA.U UP0, `(.L_x_38) ;  /* 0x0000000500447547 */ /* 0x000fea000b800000 */
[----:B------:R-:W-:Y:S02]  /*0150*/  UIADD3 UR7, UPT, UPT, -UR5, URZ, URZ ;  /* 0x000000ff05077290 */ /* 0x000fe4000fffe1ff */
[----:B------:R-:W-:Y:S02]  /*0160*/  UPLOP3.LUT UP0, UPT, UPT, UPT, UPT, 0x80, 0x8 ;  /* 0x000000000008789c */ /* 0x000fe40003f0f070 */
[----:B------:R-:W-:-:S09]  /*0170*/  UISETP.GT.AND UP1, UPT, UR7, 0xc, UPT ;  /* 0x0000000c0700788c */ /* 0x000fd2000bf24270 */
[----:B------:R-:W-:Y:S05]  /*0180*/  BRA.U !UP1, `(.L_x_39) ;  /* 0x0000000109c07547 */ /* 0x000fea000b800000 */
[----:B------:R-:W-:-:S11]  /*0190*/  UPLOP3.LUT UP0, UPT, UPT, UPT, UPT, 0x40, 0x4 ;  /* 0x000000000004789c */ /* 0x000fd60003f0e870 */
.L_x_40:
[----:B------:R-:W-:Y:S01]  /*01a0*/  IMAD.SHL.U32 R4, R2, 0x4, RZ ;  /* 0x0000000402047824 */ /* 0x000fe200078e00ff */
[--C-:B------:R-:W-:Y:S01]  /*01b0*/  SHF.R.U32.HI R6, RZ, 0x2, R2.reuse ;  /* 0x00000002ff067819 */ /* 0x100fe20000011602 */
[----:B------:R-:W-:Y:S01]  /*01c0*/  UIADD3 UR5, UPT, UPT, UR5, 0x10, URZ ;  /* 0x0000001005057890 */ /* 0x000fe2000fffe0ff */
[----:B------:R-:W-:Y:S02]  /*01d0*/  SHF.R.U32.HI R7, RZ, 0x4, R2 ;  /* 0x00000004ff077819 */ /* 0x000fe40000011602 */
[----:B------:R-:W-:Y:S01]  /*01e0*/  LOP3.LUT R4, R4, 0x4, RZ, 0xc0, !PT ;  /* 0x0000000404047812 */ /* 0x000fe200078ec0ff */
[----:B------:R-:W-:Y:S01]  /*01f0*/  UISETP.GE.AND UP1, UPT, UR5, -0xc, UPT ;  /* 0xfffffff40500788c */ /* 0x000fe2000bf26270 */
[----:B------:R-:W-:Y:S01]  /*0200*/  LOP3.LUT R5, R2, 0x2, RZ, 0xc0, !PT ;  /* 0x0000000202057812 */ /* 0x000fe200078ec0ff */
[----:B------:R-:W-:Y:S01]  /*0210*/  IMAD.SHL.U32 R8, R7, 0x4, RZ ;  /* 0x0000000407087824 */ /* 0x000fe200078e00ff */
[----:B------:R-:W-:Y:S01]  /*0220*/  LOP3.LUT R6, R6, 0x1, RZ, 0xc0, !PT ;  /* 0x0000000106067812 */ /* 0x000fe200078ec0ff */
[----:B------:R-:W-:Y:S01]  /*0230*/  IMAD R4, R3, 0x8, R4 ;  /* 0x0000000803047824 */ /* 0x000fe200078e0204 */
[----:B------:R-:W-:-:S02]  /*0240*/  SHF.R.U32.HI R3, RZ, 0x3, R2 ;  /* 0x00000003ff037819 */ /* 0x000fc40000011602 */
[----:B------:R-:W-:Y:S02]  /*0250*/  LOP3.LUT R8, R8, 0x4, RZ, 0xc0, !PT ;  /* 0x0000000408087812 */ /* 0x000fe400078ec0ff */
[----:B------:R-:W-:Y:S02]  /*0260*/  LOP3.LUT R3, R3, 0x1, RZ, 0xc0, !PT ;  /* 0x0000000103037812 */ /* 0x000fe400078ec0ff */
[----:B------:R-:W-:Y:S02]  /*0270*/  IADD3 R4, PT, PT, R6, R5, R4 ;  /* 0x0000000506047210 */ /* 0x000fe40007ffe004 */
[--C-:B------:R-:W-:Y:S02]  /*0280*/  SHF.R.U32.HI R5, RZ, 0x6, R2.reuse ;  /* 0x00000006ff057819 */ /* 0x100fe40000011602 */
[----:B------:R-:W-:Y:S01]  /*0290*/  SHF.R.U32.HI R6, RZ, 0x7, R2 ;  /* 0x00000007ff067819 */ /* 0x000fe20000011602 */
[----:B------:R-:W-:Y:S01]  /*02a0*/  IMAD R3, R4, 0x2, R3 ;  /* 0x0000000204037824 */ /* 0x000fe200078e0203 */
[----:B------:R-:W-:-:S02]  /*02b0*/  LOP3.LUT R4, R7, 0x2, RZ, 0xc0, !PT ;  /* 0x0000000207047812 */ /* 0x000fc400078ec0ff */
[----:B------:R-:W-:Y:S01]  /*02c0*/  LOP3.LUT R5, R5, 0x1, RZ, 0xc0, !PT ;  /* 0x0000000105057812 */ /* 0x000fe200078ec0ff */
[----:B------:R-:W-:Y:S01]  /*02d0*/  IMAD R3, R3, 0x8, R8 ;  /* 0x0000000803037824 */ /* 0x000fe200078e0208 */
[--C-:B------:R-:W-:Y:S02]  /*02e0*/  SHF.R.U32.HI R8, RZ, 0x8, R2.reuse ;  /* 0x00000008ff087819 */ /* 0x100fe40000011602 */
[----:B------:R-:W-:Y:S02]  /*02f0*/  LOP3.LUT R6, R6, 0x1, RZ, 0xc0, !PT ;  /* 0x0000000106067812 */ /* 0x000fe400078ec0ff */
[----:B------:R-:W-:Y:S01]  /*0300*/  IADD3 R3, PT, PT, R5, R4, R3 ;  /* 0x0000000405037210 */ /* 0x000fe20007ffe003 */
[C---:B------:R-:W-:Y:S01]  /*0310*/  IMAD.SHL.U32 R7, R8.reuse, 0x4, RZ ;  /* 0x0000000408077824 */ /* 0x040fe200078e00ff */
[----:B------:R-:W-:Y:S02]  /*0320*/  SHF.R.U32.HI R5, RZ, 0xa, R2 ;  /* 0x0000000aff057819 */ /* 0x000fe40000011602 */
[----:B------:R-:W-:Y:S01]  /*0330*/  LOP3.LUT R8, R8, 0x2, RZ, 0xc0, !PT ;  /* 0x0000000208087812 */ /* 0x000fe200078ec0ff */
[----:B------:R-:W-:Y:S01]  /*0340*/  IMAD R3, R3, 0x2, R6 ;  /* 0x0000000203037824 */ /* 0x000fe200078e0206 */
[----:B------:R-:W-:-:S02]  /*0350*/  LOP3.LUT R4, R7, 0x4, RZ, 0xc0, !PT ;  /* 0x0000000407047812 */ /* 0x000fc400078ec0ff */
[----:B------:R-:W-:Y:S02]  /*0360*/  SHF.R.U32.HI R6, RZ, 0xb, R2 ;  /* 0x0000000bff067819 */ /* 0x000fe40000011602 */
[----:B------:R-:W-:Y:S01]  /*0370*/  LOP3.LUT R5, R5, 0x1, RZ, 0xc0, !PT ;  /* 0x0000000105057812 */ /* 0x000fe200078ec0ff */
[----:B------:R-:W-:Y:S01]  /*0380*/  IMAD R3, R3, 0x8, R4 ;  /* 0x0000000803037824 */ /* 0x000fe200078e0204 */
[--C-:B------:R-:W-:Y:S02]  /*0390*/  SHF.R.U32.HI R4, RZ, 0xc, R2.reuse ;  /* 0x0000000cff047819 */ /* 0x100fe40000011602 */
[----:B------:R-:W-:Y:S02]  /*03a0*/  LOP3.LUT R6, R6, 0x1, RZ, 0xc0, !PT ;  /* 0x0000000106067812 */ /* 0x000fe400078ec0ff */
[----:B------:R-:W-:Y:S01]  /*03b0*/  IADD3 R3, PT, PT, R5, R8, R3 ;  /* 0x0000000805037210 */ /* 0x000fe20007ffe003 */
[----:B------:R-:W-:Y:S01]  /*03c0*/  IMAD.SHL.U32 R7, R4, 0x4, RZ ;  /* 0x0000000404077824 */ /* 0x000fe200078e00ff */
[----:B------:R-:W-:-:S02]  /*03d0*/  SHF.R.U32.HI R5, RZ, 0xe, R2 ;  /* 0x0000000eff057819 */ /* 0x000fc40000011602 */
[----:B------:R-:W-:Y:S01]  /*03e0*/  LOP3.LUT R4, R4, 0x2, RZ, 0xc0, !PT ;  /* 0x0000000204047812 */ /* 0x000fe200078ec0ff */
[----:B------:R-:W-:Y:S01]  /*03f0*/  IMAD R3, R3, 0x2, R6 ;  /* 0x0000000203037824 */ /* 0x000fe200078e0206 */
[----:B------:R-:W-:Y:S02]  /*0400*/  LOP3.LUT R8, R7, 0x4, RZ, 0xc0, !PT ;  /* 0x0000000407087812 */ /* 0x000fe400078ec0ff */
[----:B------:R-:W-:Y:S02]  /*0410*/  SHF.R.U32.HI R6, RZ, 0xf, R2 ;  /* 0x0000000fff067819 */ /* 0x000fe40000011602 */
[----:B------:R-:W-:Y:S01]  /*0420*/  LOP3.LUT R5, R5, 0x1, RZ, 0xc0, !PT ;  /* 0x0000000105057812 */ /* 0x000fe200078ec0ff */
[----:B------:R-:W-:Y:S01]  /*0430*/  IMAD R3, R3, 0x8, R8 ;  /* 0x0000000803037824 */ /* 0x000fe200078e0208 */
[----:B------:R-:W-:Y:S02]  /*0440*/  LOP3.LUT R6, R6, 0x1, RZ, 0xc0, !PT ;  /* 0x0000000106067812 */ /* 0x000fe400078ec0ff */
[----:B------:R-:W-:-:S02]  /*0450*/  SHF.R.U32.HI R2, RZ, 0x10, R2 ;  /* 0x00000010ff027819 */ /* 0x000fc40000011602 */
[----:B------:R-:W-:-:S05]  /*0460*/  IADD3 R3, PT, PT, R5, R4, R3 ;  /* 0x0000000405037210 */ /* 0x000fca0007ffe003 */
[----:B------:R-:W-:Y:S01]  /*0470*/  IMAD R3, R3, 0x2, R6 ;  /* 0x0000000203037824 */ /* 0x000fe200078e0206 */
[----:B------:R-:W-:Y:S06]  /*0480*/  BRA.U !UP1, `(.L_x_40) ;  /* 0xfffffffd09447547 */ /* 0x000fec000b83ffff */
.L_x_39:
[----:B------:R-:W-:-:S04]  /*0490*/  UIADD3 UR7, UPT, UPT, -UR5, URZ, URZ ;  /* 0x000000ff05077290 */ /* 0x000fc8000fffe1ff */
[----:B------:R-:W-:-:S09]  /*04a0*/  UISETP.GT.AND UP1, UPT, UR7, 0x4, UPT ;  /* 0x000000040700788c */ /* 0x000fd2000bf24270 */
[----:B------:R-:W-:Y:S05]  /*04b0*/  BRA.U !UP1, `(.L_x_41) ;  /* 0x0000000109607547 */ /* 0x000fea000b800000 */
[----:B------:R-:W-:Y:S01]  /*04c0*/  IMAD.SHL.U32 R4, R2, 0x4, RZ ;  /* 0x0000000402047824 */ /* 0x000fe200078e00ff */
[--C-:B------:R-:W-:Y:S01]  /*04d0*/  SHF.R.U32.HI R6, RZ, 0x2, R2.reuse ;  /* 0x00000002ff067819 */ /* 0x100fe20000011602 */
[----:B------:R-:W-:Y:S01]  /*04e0*/  UIADD3 UR5, UPT, UPT, UR5, 0x8, URZ ;  /* 0x0000000805057890 */ /* 0x000fe2000fffe0ff */
[----:B------:R-:W-:Y:S01]  /*04f0*/  SHF.R.U32.HI R7, RZ, 0x4, R2 ;  /* 0x00000004ff077819 */ /* 0x000fe20000011602 */
[----:B------:R-:W-:Y:S01]  /*0500*/  UPLOP3.LUT UP0, UPT, UPT, UPT, UPT, 0x40, 0x4 ;  /* 0x000000000004789c */ /* 0x000fe20003f0e870 */
[----:B------:R-:W-:Y:S02]  /*0510*/  LOP3.LUT R4, R4, 0x4, RZ, 0xc0, !PT ;  /* 0x0000000404047812 */ /* 0x000fe400078ec0ff */
        /* <DEDUP_REMOVED lines=14> */
[----:B------:R-:W-:Y:S02]  /*0600*/  LOP3.LUT R6, R6, 0x1, RZ, 0xc0, !PT ;  /* 0x0000000106067812 */ /* 0x000fe400078ec0ff */
[----:B------:R-:W-:Y:S02]  /*0610*/  SHF.R.U32.HI R2, RZ, 0x8, R2 ;  /* 0x00000008ff027819 */ /* 0x000fe40000011602 */
[----:B------:R-:W-:-:S05]  /*0620*/  IADD3 R3, PT, PT, R5, R4, R3 ;  /* 0x0000000405037210 */ /* 0x000fca0007ffe003 */
[----:B------:R-:W-:-:S07]  /*0630*/  IMAD R3, R3, 0x2, R6 ;  /* 0x0000000203037824 */ /* 0x000fce00078e0206 */
.L_x_41:
[----:B------:R-:W-:-:S09]  /*0640*/  UISETP.NE.OR UP0, UPT, UR5, URZ, UP0 ;  /* 0x000000ff0500728c */ /* 0x000fd20008705670 */
[----:B------:R-:W-:Y:S05]  /*0650*/  BRA.U !UP0, `(.L_x_37) ;  /* 0x0000000108387547 */ /* 0x000fea000b800000 */
.L_x_38:
[----:B------:R-:W-:Y:S01]  /*0660*/  IMAD.SHL.U32 R4, R2, 0x4, RZ ;  /* 0x0000000402047824 */ /* 0x000fe200078e00ff */
[----:B------:R-:W-:Y:S01]  /*0670*/  UIADD3 UR5, UPT, UPT, UR5, 0x4, URZ ;  /* 0x0000000405057890 */ /* 0x000fe2000fffe0ff */
[--C-:B------:R-:W-:Y:S02]  /*0680*/  SHF.R.U32.HI R5, RZ, 0x2, R2.reuse ;  /* 0x00000002ff057819 */ /* 0x100fe40000011602 */
[----:B------:R-:W-:Y:S01]  /*0690*/  SHF.R.U32.HI R6, RZ, 0x3, R2 ;  /* 0x00000003ff067819 */ /* 0x000fe20000011602 */
[----:B------:R-:W-:Y:S01]  /*06a0*/  UISETP.NE.AND UP0, UPT, UR5, URZ, UPT ;  /* 0x000000ff0500728c */ /* 0x000fe2000bf05270 */
[----:B------:R-:W-:Y:S02]  /*06b0*/  LOP3.LUT R4, R4, 0x4, RZ, 0xc0, !PT ;  /* 0x0000000404047812 */ /* 0x000fe400078ec0ff */
[----:B------:R-:W-:Y:S02]  /*06c0*/  LOP3.LUT R5, R5, 0x1, RZ, 0xc0, !PT ;  /* 0x0000000105057812 */ /* 0x000fe400078ec0ff */
[----:B------:R-:W-:Y:S01]  /*06d0*/  LOP3.LUT R6, R6, 0x1, RZ, 0xc0, !PT ;  /* 0x0000000106067812 */ /* 0x000fe200078ec0ff */
[----:B------:R-:W-:Y:S01]  /*06e0*/  IMAD R4, R3, 0x8, R4 ;  /* 0x0000000803047824 */ /* 0x000fe200078e0204 */
[----:B------:R-:W-:-:S02]  /*06f0*/  LOP3.LUT R3, R2, 0x2, RZ, 0xc0, !PT ;  /* 0x0000000202037812 */ /* 0x000fc400078ec0ff */
[----:B------:R-:W-:Y:S02]  /*0700*/  SHF.R.U32.HI R2, RZ, 0x4, R2 ;  /* 0x00000004ff027819 */ /* 0x000fe40000011602 */
[----:B------:R-:W-:-:S05]  /*0710*/  IADD3 R3, PT, PT, R5, R3, R4 ;  /* 0x0000000305037210 */ /* 0x000fca0007ffe004 */
[----:B------:R-:W-:Y:S01]  /*0720*/  IMAD R3, R3, 0x2, R6 ;  /* 0x0000000203037824 */ /* 0x000fe200078e0206 */
[----:B------:R-:W-:Y:S06]  /*0730*/  BRA.U UP0, `(.L_x_38) ;  /* 0xfffffffd00c87547 */ /* 0x000fec000b83ffff */
.L_x_37:
[----:B------:R-:W-:-:S09]  /*0740*/  UISETP.NE.AND UP0, UPT, UR4, URZ, UPT ;  /* 0x000000ff0400728c */ /* 0x000fd2000bf05270 */
[----:B------:R-:W-:Y:S05]  /*0750*/  BRA.U !UP0, `(.L_x_36) ;  /* 0x00000001081c7547 */ /* 0x000fea000b800000 */
[----:B------:R-:W-:-:S12]  /*0760*/  UIADD3 UR4, UPT, UPT, -UR4, URZ, URZ ;  /* 0x000000ff04047290 */ /* 0x000fd8000fffe1ff */
.L_x_42:
[----:B------:R-:W-:Y:S01]  /*0770*/  UIADD3 UR4, UPT, UPT, UR4, 0x1, URZ ;  /* 0x0000000104047890 */ /* 0x000fe2000fffe0ff */
[----:B------:R-:W-:Y:S02]  /*0780*/  LOP3.LUT R4, R2, 0x1, RZ, 0xc0, !PT ;  /* 0x0000000102047812 */ /* 0x000fe400078ec0ff */
[----:B------:R-:W-:Y:S01]  /*0790*/  SHF.R.U32.HI R2, RZ, 0x1, R2 ;  /* 0x00000001ff027819 */ /* 0x000fe20000011602 */
[----:B------:R-:W-:Y:S02]  /*07a0*/  UISETP.NE.AND UP0, UPT, UR4, URZ, UPT ;  /* 0x000000ff0400728c */ /* 0x000fe4000bf05270 */
[----:B------:R-:W-:-:S07]  /*07b0*/  IMAD R3, R3, 0x2, R4 ;  /* 0x0000000203037824 */ /* 0x000fce00078e0204 */
[----:B------:R-:W-:Y:S05]  /*07c0*/  BRA.U UP0, `(.L_x_42) ;  /* 0xfffffffd00e87547 */ /* 0x000fea000b83ffff */
.L_x_36:
[----:B------:R-:W0:Y:S01]  /*07d0*/  LDC R11, c[0x0][0x390] ;  /* 0x0000e400ff0b7b82 */ /* 0x000e220000000800 */
[----:B------:R-:W-:-:S04]  /*07e0*/  ULEA.HI UR4, UR6, UR6, URZ, 0x1 ;  /* 0x0000000606047291 */ /* 0x000fc8000f8f08ff */
[----:B------:R-:W-:-:S03]  /*07f0*/  ULOP3.LUT UR4, UR4, 0xfffffffe, URZ, 0xc0, !UPT ;  /* 0xfffffffe04047892 */ /* 0x000fc6000f8ec0ff */
[----:B------:R-:W1:Y:S01]  /*0800*/  LDC.64 R4, c[0x0][0x380] ;  /* 0x0000e000ff047b82 */ /* 0x000e620000000a00 */
[----:B------:R-:W-:-:S07]  /*0810*/  UIADD3 UR4, UPT, UPT, -UR4, UR6, URZ ;  /* 0x0000000604047290 */ /* 0x000fce000fffe1ff */
[----:B------:R-:W2:Y:S01]  /*0820*/  LDC.64 R8, c[0x0][0x388] ;  /* 0x0000e200ff087b82 */ /* 0x000ea20000000a00 */
[----:B0-----:R-:W-:-:S04]  /*0830*/  IMAD R7, R11, UR4, R3 ;  /* 0x000000040b077c24 */ /* 0x001fc8000f8e0203 */
[----:B-1----:R-:W-:-:S06]  /*0840*/  IMAD.WIDE.U32 R2, R7, 0x8, R4 ;  /* 0x0000000807027825 */ /* 0x002fcc00078e0004 */
[----:B------:R-:W3:Y:S01]  /*0850*/  LDG.E.64 R2, desc[UR8][R2.64] ;  /* 0x0000000802027981 */ /* 0x000ee2000c1e1b00 */
[----:B------:R-:W-:Y:S01]  /*0860*/  UIADD3 UR4, UPT, UPT, UR6, 0x1, URZ ;  /* 0x0000000106047890 */ /* 0x000fe2000fffe0ff */
[----:B--2---:R-:W-:-:S03]  /*0870*/  IMAD.WIDE.U32 R6, R7, 0x8, R8 ;  /* 0x0000000807067825 */ /* 0x004fc600078e0008 */
[----:B------:R-:W-:-:S04]  /*0880*/  ULEA.HI UR5, UR4, UR4, URZ, 0x1 ;  /* 0x0000000404057291 */ /* 0x000fc8000f8f08ff */
[----:B------:R-:W-:-:S04]  /*0890*/  ULOP3.LUT UR5, UR5, 0xfffffffe, URZ, 0xc0, !UPT ;  /* 0xfffffffe05057892 */ /* 0x000fc8000f8ec0ff */
[----:B------:R-:W-:-:S06]  /*08a0*/  UIADD3 UR5, UPT, UPT, UR4, -UR5, URZ ;  /* 0x8000000504057290 */ /* 0x000fcc000fffe0ff */
[----:B------:R-:W-:-:S04]  /*08b0*/  IMAD R11, R11, UR5, R0 ;  /* 0x000000050b0b7c24 */ /* 0x000fc8000f8e0200 */
[----:B------:R-:W-:-:S05]  /*08c0*/  IMAD.WIDE.U32 R4, R11, 0x8, R4 ;  /* 0x000000080b047825 */ /* 0x000fca00078e0004 */
[----:B---3--:R-:W-:Y:S04]  /*08d0*/  STG.E.64 desc[UR8][R4.64], R2 ;  /* 0x0000000204007986 */ /* 0x008fe8000c101b08 */
[----:B------:R-:W2:Y:S01]  /*08e0*/  LDG.E.64 R6, desc[UR8][R6.64] ;  /* 0x0000000806067981 */ /* 0x000ea2000c1e1b00 */
[----:B------:R-:W-:-:S05]  /*08f0*/  IMAD.WIDE.U32 R8, R11, 0x8, R8 ;  /* 0x000000080b087825 */ /* 0x000fca00078e0008 */
[----:B--2---:R-:W-:Y:S01]  /*0900*/  STG.E.64 desc[UR8][R8.64], R6 ;  /* 0x0000000608007986 */ /* 0x004fe2000c101b08 */
[----:B------:R-:W-:Y:S05]  /*0910*/  EXIT ;  /* 0x000000000000794d */ /* 0x000fea0003800000 */
.L_x_43:
        /* <DEDUP_REMOVED lines=14> */
.L_x_50:


//--------------------- .nv.global.init           --------------------------
	.section	.nv.global.init,"aw",@progbits
	.align	16
.nv.global.init:
	.type		__cudart_sin_cos_coeffs,@object
	.size		__cudart_sin_cos_coeffs,(__cudart_i2opi_d - __cudart_sin_cos_coeffs)
__cudart_sin_cos_coeffs:
        /*0000*/ 	.byte	0x46, 0xd2, 0xb0, 0x2c, 0xf1, 0xe5, 0x5a, 0xbe, 0x92, 0xe3, 0xac, 0x69, 0xe3, 0x1d, 0xc7, 0x3e
        /*0010*/ 	.byte	0xa1, 0x62, 0xdb, 0x19, 0xa0, 0x01, 0x2a, 0xbf, 0x18, 0x08, 0x11, 0x11, 0x11, 0x11, 0x81, 0x3f
        /*0020*/ 	.byte	0x54, 0x55, 0x55, 0x55, 0x55, 0x55, 0xc5, 0xbf, 0x00, 0x00, 0x00, 0x00, 0x00, 0x00, 0x00, 0x00
        /*0030*/ 	.byte	0x00, 0x00, 0x00, 0x00, 0x00, 0x00, 0x00, 0x00, 0x64, 0x81, 0xfd, 0x20, 0x83, 0xff, 0xa8, 0xbd
        /*0040*/ 	.byte	0x28, 0x85, 0xef, 0xc1, 0xa7, 0xee, 0x21, 0x3e, 0xd9, 0xe6, 0x06, 0x8e, 0x4f, 0x7e, 0x92, 0xbe
        /*0050*/ 	.byte	0xe9, 0xbc, 0xdd, 0x19, 0xa0, 0x01, 0xfa, 0x3e, 0x47, 0x5d, 0xc1, 0x16, 0x6c, 0xc1, 0x56, 0xbf
        /*0060*/ 	.byte	0x51, 0x55, 0x55, 0x55, 0x55, 0x55, 0xa5, 0x3f, 0x00, 0x00, 0x00, 0x00, 0x00, 0x00, 0xe0, 0xbf
        /*0070*/ 	.byte	0x00, 0x00, 0x00, 0x00, 0x00, 0x00, 0xf0, 0x3f, 0x00, 0x00, 0x00, 0x00, 0x00, 0x00, 0x00, 0x00
	.type		__cudart_i2opi_d,@object
	.size		__cudart_i2opi_d,(.L_0 - __cudart_i2opi_d)
__cudart_i2opi_d:
        /* <DEDUP_REMOVED lines=9> */
.L_0:


//--------------------- .nv.shared.reserved.0     --------------------------
	.section	.nv.shared.reserved.0,"aw",@nobits
	.weak		__nv_reservedSMEM_offset_0_alias
	.size		__nv_reservedSMEM_offset_0_alias, 0, 64
	.other		__nv_reservedSMEM_offset_0_alias,@"STO_CUDA_RESERVED_SHARED STV_DEFAULT"
__nv_reservedSMEM_offset_0_alias:
	.zero		0
	.zero		64


//--------------------- .nv.constant0._Z9fft_stagePdS_ii --------------------------
	.section	.nv.constant0._Z9fft_stagePdS_ii,"a",@progbits
	.sectionflags	@""
	.align	4
.nv.constant0._Z9fft_stagePdS_ii:
	.zero		920


//--------------------- .nv.constant0._Z12calcAbsolutePdS_i --------------------------
	.section	.nv.constant0._Z12calcAbsolutePdS_i,"a",@progbits
	.sectionflags	@""
	.align	4
.nv.constant0._Z12calcAbsolutePdS_i:
	.zero		916


//--------------------- .nv.constant0._Z9transposePdS_i --------------------------
	.section	.nv.constant0._Z9transposePdS_i,"a",@progbits
	.sectionflags	@""
	.align	4
.nv.constant0._Z9transposePdS_i:
	.zero		916


//--------------------- .nv.constant0._Z15bitReversedCopyPdS_ii --------------------------
	.section	.nv.constant0._Z15bitReversedCopyPdS_ii,"a",@progbits
	.sectionflags	@""
	.align	4
.nv.constant0._Z15bitReversedCopyPdS_ii:
	.zero		920


//--------------------- SYMBOLS --------------------------

	.type		.nv.reservedSmem.offset0,@object
	.size		.nv.reservedSmem.offset0,0x4
